// auto-generated by cutlass_sweep.gemm — config: {"arch": "sm_90", "cluster_m": 8, "cluster_n": 1, "dtype": "fp16", "dtype_b": "fp16", "layout": "nt", "stages": 0, "tile_k": 64, "tile_m": 64, "tile_n": 256}
#include "cutlass/cutlass.h"
#include "cutlass/gemm/collective/collective_builder.hpp"
#include "cutlass/gemm/device/gemm_universal_adapter.h"
#include "cutlass/gemm/kernel/gemm_universal.hpp"
#include "cutlass/epilogue/collective/collective_builder.hpp"

using ElemA = cutlass::half_t;
using ElemB = cutlass::half_t;
using ElemCD = cutlass::half_t;
using Acc  = float;
using TileShape    = cute::Shape<cute::_64, cute::_256, cute::_64>;
using ClusterShape = cute::Shape<cute::_8, cute::_1, cute::_1>;

using CollectiveEpilogue = typename cutlass::epilogue::collective::CollectiveBuilder<
    cutlass::arch::Sm90, cutlass::arch::OpClassTensorOp,
    TileShape, ClusterShape,
    cutlass::epilogue::collective::EpilogueTileAuto,
    Acc, Acc,
    ElemCD, cutlass::layout::RowMajor, 128 / cutlass::sizeof_bits<ElemCD>::value,
    ElemCD, cutlass::layout::RowMajor, 128 / cutlass::sizeof_bits<ElemCD>::value,
    cutlass::epilogue::collective::EpilogueScheduleAuto
  >::CollectiveOp;

using CollectiveMainloop = typename cutlass::gemm::collective::CollectiveBuilder<
    cutlass::arch::Sm90, cutlass::arch::OpClassTensorOp,
    ElemA, cutlass::layout::RowMajor, 128 / cutlass::sizeof_bits<ElemA>::value,
    ElemB, cutlass::layout::ColumnMajor, 128 / cutlass::sizeof_bits<ElemB>::value,
    Acc,
    TileShape, ClusterShape,
    cutlass::gemm::collective::StageCountAutoCarveout<static_cast<int>(sizeof(typename CollectiveEpilogue::SharedStorage))>,
    cutlass::gemm::collective::KernelScheduleAuto
  >::CollectiveOp;

using GemmKernel = cutlass::gemm::kernel::GemmUniversal<
    cute::Shape<int,int,int,int>,
    CollectiveMainloop,
    CollectiveEpilogue
>;
using Gemm = cutlass::gemm::device::GemmUniversalAdapter<GemmKernel>;

// Force the device kernel symbol into the cubin without needing a host main.
auto* _anchor = &cutlass::device_kernel<GemmKernel>;


// ===== COMPILED SASS (sm_90a) =====

	.target	sm_90a

	.elftype	@"ET_EXEC"


//--------------------- .note.nv.tkinfo           --------------------------
	.section	.note.nv.tkinfo,"",@"SHT_NOTE"
	.sectionflags	@"SHF_NOTE_NV_TKINFO"
	.tkinfo
        /*0018*/ 	.word	0x00000002
        /*0030*/ 	.string	""
        /*0030*/ 	.string	"ptxas"
        /*0030*/ 	.string	"Cuda compilation tools, release 13.0, V13.0.88"
        /*0030*/ 	.string	"Build cuda_13.0.r13.0/compiler.36424714_0"
        /*0030*/ 	.string	"-arch sm_90a -m 64 "



//--------------------- .note.nv.cuinfo           --------------------------
	.section	.note.nv.cuinfo,"",@"SHT_NOTE"
	.sectionflags	@"SHF_NOTE_NV_CUINFO"
        /*0018*/ 	.short	0x0002
        /*001a*/ 	.short	0x005a
        /*001c*/ 	.short	0x0082
	.zero		2


//--------------------- .nv.info                  --------------------------
	.section	.nv.info,"",@"SHT_CUDA_INFO"
	.align	4


	//----- nvinfo : EIATTR_REGCOUNT
	.align		4
        /*0000*/ 	.byte	0x04, 0x2f
        /*0002*/ 	.short	(.L_15 - .L_14)
	.align		4
.L_14:
        /*0004*/ 	.word	index@(_ZN7cutlass13device_kernelINS_4gemm6kernel13GemmUniversalIN4cute5tupleIJiiiiEEENS1_10collective13CollectiveMmaINS1_34MainloopSm90TmaGmmaWarpSpecializedILi5ENS5_IJNS4_1CILi8EEENSA_ILi1EEESC_EEENS1_32KernelTmaWarpSpecializedPingpongEEENS5_IJNSA_ILi64EEENSA_ILi256EEESG_EEENS_6half_tENS5_IJlSC_lEEESJ_SK_NS4_8TiledMMAINS4_8MMA_AtomIJNS4_4SM904GMMA26MMA_64x256x16_F32F16F16_SSILNSO_5MajorE0ELSQ_0ELNSO_7ScaleInE1ELSR_1EEEEEENS4_6LayoutINS5_IJSC_SC_SC_EEENS5_IJNSA_ILi0EEESW_SW_EEEEENS5_IJNS4_10UnderscoreESZ_SZ_EEEEENS4_13SM90_TMA_LOADENS4_14ComposedLayoutINS4_7SwizzleILi3ELi4ELi3EEENS4_18smem_ptr_flag_bitsILi16EEENSU_INS5_IJSB_SG_EEENS5_IJSG_SC_EEEEEEEvNS4_8identityENS4_23SM90_TMA_LOAD_MULTICASTES1B_vS1C_EENS_8epilogue10collective6detail29Sm90TmaWarpSpecializedAdapterINS1G_15DefaultEpilogueISJ_SK_SK_NS1F_6thread17LinearCombinationISJ_Li1EffLNS1K_9ScaleType4KindE0ELNS_15FloatRoundStyleE2ESJ_EENS1_15EpilogueDefaultEEEEEvvEEEEvNT_6ParamsE)
        /*0008*/ 	.word	0x000000a8


	//----- nvinfo : EIATTR_FRAME_SIZE
	.align		4
.L_15:
        /*000c*/ 	.byte	0x04, 0x11
        /*000e*/ 	.short	(.L_17 - .L_16)
	.align		4
.L_16:
        /*0010*/ 	.word	index@(_ZN7cutlass13device_kernelINS_4gemm6kernel13GemmUniversalIN4cute5tupleIJiiiiEEENS1_10collective13CollectiveMmaINS1_34MainloopSm90TmaGmmaWarpSpecializedILi5ENS5_IJNS4_1CILi8EEENSA_ILi1EEESC_EEENS1_32KernelTmaWarpSpecializedPingpongEEENS5_IJNSA_ILi64EEENSA_ILi256EEESG_EEENS_6half_tENS5_IJlSC_lEEESJ_SK_NS4_8TiledMMAINS4_8MMA_AtomIJNS4_4SM904GMMA26MMA_64x256x16_F32F16F16_SSILNSO_5MajorE0ELSQ_0ELNSO_7ScaleInE1ELSR_1EEEEEENS4_6LayoutINS5_IJSC_SC_SC_EEENS5_IJNSA_ILi0EEESW_SW_EEEEENS5_IJNS4_10UnderscoreESZ_SZ_EEEEENS4_13SM90_TMA_LOADENS4_14ComposedLayoutINS4_7SwizzleILi3ELi4ELi3EEENS4_18smem_ptr_flag_bitsILi16EEENSU_INS5_IJSB_SG_EEENS5_IJSG_SC_EEEEEEEvNS4_8identityENS4_23SM90_TMA_LOAD_MULTICASTES1B_vS1C_EENS_8epilogue10collective6detail29Sm90TmaWarpSpecializedAdapterINS1G_15DefaultEpilogueISJ_SK_SK_NS1F_6thread17LinearCombinationISJ_Li1EffLNS1K_9ScaleType4KindE0ELNS_15FloatRoundStyleE2ESJ_EENS1_15EpilogueDefaultEEEEEvvEEEEvNT_6ParamsE)
        /*0014*/ 	.word	0x00000008


	//----- nvinfo : EIATTR_MIN_STACK_SIZE
	.align		4
.L_17:
        /*0018*/ 	.byte	0x04, 0x12
        /*001a*/ 	.short	(.L_19 - .L_18)
	.align		4
.L_18:
        /*001c*/ 	.word	index@(_ZN7cutlass13device_kernelINS_4gemm6kernel13GemmUniversalIN4cute5tupleIJiiiiEEENS1_10collective13CollectiveMmaINS1_34MainloopSm90TmaGmmaWarpSpecializedILi5ENS5_IJNS4_1CILi8EEENSA_ILi1EEESC_EEENS1_32KernelTmaWarpSpecializedPingpongEEENS5_IJNSA_ILi64EEENSA_ILi256EEESG_EEENS_6half_tENS5_IJlSC_lEEESJ_SK_NS4_8TiledMMAINS4_8MMA_AtomIJNS4_4SM904GMMA26MMA_64x256x16_F32F16F16_SSILNSO_5MajorE0ELSQ_0ELNSO_7ScaleInE1ELSR_1EEEEEENS4_6LayoutINS5_IJSC_SC_SC_EEENS5_IJNSA_ILi0EEESW_SW_EEEEENS5_IJNS4_10UnderscoreESZ_SZ_EEEEENS4_13SM90_TMA_LOADENS4_14ComposedLayoutINS4_7SwizzleILi3ELi4ELi3EEENS4_18smem_ptr_flag_bitsILi16EEENSU_INS5_IJSB_SG_EEENS5_IJSG_SC_EEEEEEEvNS4_8identityENS4_23SM90_TMA_LOAD_MULTICASTES1B_vS1C_EENS_8epilogue10collective6detail29Sm90TmaWarpSpecializedAdapterINS1G_15DefaultEpilogueISJ_SK_SK_NS1F_6thread17LinearCombinationISJ_Li1EffLNS1K_9ScaleType4KindE0ELNS_15FloatRoundStyleE2ESJ_EENS1_15EpilogueDefaultEEEEEvvEEEEvNT_6ParamsE)
        /*0020*/ 	.word	0x00000008
.L_19:


//--------------------- .nv.compat                --------------------------
	.section	.nv.compat,"",@"SHT_CUDA_COMPAT_INFO"
	.align	4
        /*0000*/ 	.byte	0x02, 0x09, 0x01, 0x00, 0x02, 0x02, 0x04, 0x00, 0x02, 0x05, 0x05, 0x00, 0x03, 0x07, 0x01, 0x01
        /*0010*/ 	.byte	0x02, 0x03, 0x01, 0x00, 0x02, 0x06, 0x01, 0x00, 0x04, 0x0b, 0x08, 0x00, 0x00, 0x00, 0x00, 0x00
        /*0020*/ 	.byte	0x00, 0x00, 0x00, 0x00


//--------------------- .nv.info._ZN7cutlass13device_kernelINS_4gemm6kernel13GemmUniversalIN4cute5tupleIJiiiiEEENS1_10collective13CollectiveMmaINS1_34MainloopSm90TmaGmmaWarpSpecializedILi5ENS5_IJNS4_1CILi8EEENSA_ILi1EEESC_EEENS1_32KernelTmaWarpSpecializedPingpongEEENS5_IJNSA_ILi64EEENSA_ILi256EEESG_EEENS_6half_tENS5_IJlSC_lEEESJ_SK_NS4_8TiledMMAINS4_8MMA_AtomIJNS4_4SM904GMMA26MMA_64x256x16_F32F16F16_SSILNSO_5MajorE0ELSQ_0ELNSO_7ScaleInE1ELSR_1EEEEEENS4_6LayoutINS5_IJSC_SC_SC_EEENS5_IJNSA_ILi0EEESW_SW_EEEEENS5_IJNS4_10UnderscoreESZ_SZ_EEEEENS4_13SM90_TMA_LOADENS4_14ComposedLayoutINS4_7SwizzleILi3ELi4ELi3EEENS4_18smem_ptr_flag_bitsILi16EEENSU_INS5_IJSB_SG_EEENS5_IJSG_SC_EEEEEEEvNS4_8identityENS4_23SM90_TMA_LOAD_MULTICASTES1B_vS1C_EENS_8epilogue10collective6detail29Sm90TmaWarpSpecializedAdapterINS1G_15DefaultEpilogueISJ_SK_SK_NS1F_6thread17LinearCombinationISJ_Li1EffLNS1K_9ScaleType4KindE0ELNS_15FloatRoundStyleE2ESJ_EENS1_15EpilogueDefaultEEEEEvvEEEEvNT_6ParamsE --------------------------
	.section	.nv.info._ZN7cutlass13device_kernelINS_4gemm6kernel13GemmUniversalIN4cute5tupleIJiiiiEEENS1_10collective13CollectiveMmaINS1_34MainloopSm90TmaGmmaWarpSpecializedILi5ENS5_IJNS4_1CILi8EEENSA_ILi1EEESC_EEENS1_32KernelTmaWarpSpecializedPingpongEEENS5_IJNSA_ILi64EEENSA_ILi256EEESG_EEENS_6half_tENS5_IJlSC_lEEESJ_SK_NS4_8TiledMMAINS4_8MMA_AtomIJNS4_4SM904GMMA26MMA_64x256x16_F32F16F16_SSILNSO_5MajorE0ELSQ_0ELNSO_7ScaleInE1ELSR_1EEEEEENS4_6LayoutINS5_IJSC_SC_SC_EEENS5_IJNSA_ILi0EEESW_SW_EEEEENS5_IJNS4_10UnderscoreESZ_SZ_EEEEENS4_13SM90_TMA_LOADENS4_14ComposedLayoutINS4_7SwizzleILi3ELi4ELi3EEENS4_18smem_ptr_flag_bitsILi16EEENSU_INS5_IJSB_SG_EEENS5_IJSG_SC_EEEEEEEvNS4_8identityENS4_23SM90_TMA_LOAD_MULTICASTES1B_vS1C_EENS_8epilogue10collective6detail29Sm90TmaWarpSpecializedAdapterINS1G_15DefaultEpilogueISJ_SK_SK_NS1F_6thread17LinearCombinationISJ_Li1EffLNS1K_9ScaleType4KindE0ELNS_15FloatRoundStyleE2ESJ_EENS1_15EpilogueDefaultEEEEEvvEEEEvNT_6ParamsE,"",@"SHT_CUDA_INFO"
	.sectionflags	@""
	.align	4


	//----- nvinfo : EIATTR_CUDA_API_VERSION
	.align		4
        /*0000*/ 	.byte	0x04, 0x37
        /*0002*/ 	.short	(.L_21 - .L_20)
.L_20:
        /*0004*/ 	.word	0x00000082


	//----- nvinfo : EIATTR_KPARAM_INFO
	.align		4
.L_21:
        /*0008*/ 	.byte	0x04, 0x17
        /*000a*/ 	.short	(.L_23 - .L_22)
.L_22:
        /*000c*/ 	.word	0x00000000
        /*0010*/ 	.short	0x0000
        /*0012*/ 	.short	0x0070
        /*0014*/ 	.byte	0x00, 0xf0, 0x01, 0x10


	//----- nvinfo : EIATTR_SPARSE_MMA_MASK
	.align		4
.L_23:
        /*0018*/ 	.byte	0x03, 0x50
        /*001a*/ 	.short	0x0000


	//----- nvinfo : EIATTR_MAXREG_COUNT
	.align		4
        /*001c*/ 	.byte	0x03, 0x1b
        /*001e*/ 	.short	0x00a8


	//----- nvinfo : EIATTR_NUM_BARRIERS
	.align		4
        /*0020*/ 	.byte	0x02, 0x4c
        /*0022*/ 	.byte	0x01
	.zero		1


	//----- nvinfo : EIATTR_EXTERNS
	.align		4
        /*0024*/ 	.byte	0x04, 0x0f
        /*0026*/ 	.short	(.L_25 - .L_24)


	//   ....[0]....
	.align		4
.L_24:
        /*0028*/ 	.word	index@(__assertfail)


	//----- nvinfo : EIATTR_ANNOTATIONS
	.align		4
.L_25:
        /*002c*/ 	.byte	0x04, 0x55
        /*002e*/ 	.short	(.L_27 - .L_26)


	//   ....[0]....
.L_26:
        /*0030*/ 	.word	0x00000001
        /*0034*/ 	.byte	0xd0, 0x0d, 0x00, 0x00, 0x01, 0x00, 0x00, 0x00, 0x70, 0x9f, 0x00, 0x00, 0x01, 0x00, 0x00, 0x00
        /*0044*/ 	.byte	0xf0, 0xab, 0x00, 0x00


	//----- nvinfo : EIATTR_MERCURY_ISA_VERSION
	.align		4
.L_27:
        /*0048*/ 	.byte	0x03, 0x5f
        /*004a*/ 	.short	0x0101


	//----- nvinfo : EIATTR_INT_WARP_WIDE_INSTR_OFFSETS
	.align		4
        /*004c*/ 	.byte	0x04, 0x31
        /*004e*/ 	.short	(.L_29 - .L_28)


	//   ....[0]....
.L_28:
        /*0050*/ 	.word	0x00000590


	//   ....[1]....
        /*0054*/ 	.word	0x000005b0


	//   ....[2]....
        /*0058*/ 	.word	0x000005d0


	//   ....[3]....
        /*005c*/ 	.word	0x00000710


	//   ....[4]....
        /*0060*/ 	.word	0x00000720


	//   ....[5]....
        /*0064*/ 	.word	0x00000730


	//   ....[6]....
        /*0068*/ 	.word	0x000007c0


	//   ....[7]....
        /*006c*/ 	.word	0x00000810


	//   ....[8]....
        /*0070*/ 	.word	0x000020a0


	//----- nvinfo : EIATTR_COOP_GROUP_MASK_REGIDS
	.align		4
.L_29:
        /*0074*/ 	.byte	0x04, 0x29
        /*0076*/ 	.short	(.L_31 - .L_30)


	//   ....[0]....
.L_30:
        /*0078*/ 	.word	0xffffffff


	//   ....[1]....
        /*007c*/ 	.word	0xffffffff


	//   ....[2]....
        /*0080*/ 	.word	0xffffffff


	//   ....[3]....
        /*0084*/ 	.word	0xffffffff


	//   ....[4]....
        /*0088*/ 	.word	0xffffffff


	//   ....[5]....
        /*008c*/ 	.word	0xffffffff


	//   ....[6]....
        /*0090*/ 	.word	0xffffffff


	//----- nvinfo : EIATTR_COOP_GROUP_INSTR_OFFSETS
	.align		4
.L_31:
        /*0094*/ 	.byte	0x04, 0x28
        /*0096*/ 	.short	(.L_33 - .L_32)


	//   ....[0]....
.L_32:
        /*0098*/ 	.word	0x00000070


	//   ....[1]....
        /*009c*/ 	.word	0x00000080


	//   ....[2]....
        /*00a0*/ 	.word	0x00000140


	//   ....[3]....
        /*00a4*/ 	.word	0x00000340


	//   ....[4]....
        /*00a8*/ 	.word	0x00000380


	//   ....[5]....
        /*00ac*/ 	.word	0x00000750


	//   ....[6]....
        /*00b0*/ 	.word	0x00000970


	//----- nvinfo : EIATTR_REG_RECONFIG
	.align		4
.L_33:
        /*00b4*/ 	.byte	0x01, 0x54
	.zero		2


	//----- nvinfo : EIATTR_SYSCALL_OFFSETS
	.align		4
        /*00b8*/ 	.byte	0x04, 0x46
        /*00ba*/ 	.short	(.L_35 - .L_34)


	//   ....[0]....
.L_34:
        /*00bc*/ 	.word	0x00001800


	//----- nvinfo : EIATTR_MBARRIER_INSTR_OFFSETS
	.align		4
.L_35:
        /*00c0*/ 	.byte	0x04, 0x39
        /*00c2*/ 	.short	(.L_37 - .L_36)


	//   ....[0]....
.L_36:
        /*00c4*/ 	.word	0x00000280
        /*00c8*/ 	.word	0x000000ff
        /*00cc*/ 	.word	0x00000000
        /*00d0*/ 	.short	0x0100
        /*00d2*/ 	.byte	0x08
	.zero		1


	//   ....[1]....
        /*00d4*/ 	.word	0x00000290
        /*00d8*/ 	.word	0x000000ff
        /*00dc*/ 	.word	0x00000028
        /*00e0*/ 	.short	0x0100
        /*00e2*/ 	.byte	0x08
	.zero		1


	//   ....[2]....
        /*00e4*/ 	.word	0x000002a0
        /*00e8*/ 	.word	0x000000ff
        /*00ec*/ 	.word	0x00000008
        /*00f0*/ 	.short	0x0100
        /*00f2*/ 	.byte	0x08
	.zero		1


	//   ....[3]....
        /*00f4*/ 	.word	0x000002b0
        /*00f8*/ 	.word	0x000000ff
        /*00fc*/ 	.word	0x00000030
        /*0100*/ 	.short	0x0100
        /*0102*/ 	.byte	0x08
	.zero		1


	//   ....[4]....
        /*0104*/ 	.word	0x000002c0
        /*0108*/ 	.word	0x000000ff
        /*010c*/ 	.word	0x00000010
        /*0110*/ 	.short	0x0100
        /*0112*/ 	.byte	0x08
	.zero		1


	//   ....[5]....
        /*0114*/ 	.word	0x000002d0
        /*0118*/ 	.word	0x000000ff
        /*011c*/ 	.word	0x00000038
        /*0120*/ 	.short	0x0100
        /*0122*/ 	.byte	0x08
	.zero		1


	//   ....[6]....
        /*0124*/ 	.word	0x000002e0
        /*0128*/ 	.word	0x000000ff
        /*012c*/ 	.word	0x00000018
        /*0130*/ 	.short	0x0100
        /*0132*/ 	.byte	0x08
	.zero		1


	//   ....[7]....
        /*0134*/ 	.word	0x000002f0
        /*0138*/ 	.word	0x000000ff
        /*013c*/ 	.word	0x00000040
        /*0140*/ 	.short	0x0100
        /*0142*/ 	.byte	0x08
	.zero		1


	//   ....[8]....
        /*0144*/ 	.word	0x00000300
        /*0148*/ 	.word	0x000000ff
        /*014c*/ 	.word	0x00000020
        /*0150*/ 	.short	0x0100
        /*0152*/ 	.byte	0x08
	.zero		1


	//   ....[9]....
        /*0154*/ 	.word	0x00000310
        /*0158*/ 	.word	0x000000ff
        /*015c*/ 	.word	0x00000048
        /*0160*/ 	.short	0x0100
        /*0162*/ 	.byte	0x08
	.zero		1


	//   ....[10]....
        /*0164*/ 	.word	0x00000850
        /*0168*/ 	.word	0x000000ff
        /*016c*/ 	.word	0x00000080
        /*0170*/ 	.short	0x0100
        /*0172*/ 	.byte	0x08
	.zero		1


	//   ....[11]....
        /*0174*/ 	.word	0x000008d0
        /*0178*/ 	.word	0x000000ff
        /*017c*/ 	.word	0x00000088
        /*0180*/ 	.short	0x0100
        /*0182*/ 	.byte	0x08
	.zero		1


	//   ....[12]....
        /*0184*/ 	.word	0x000008f0
        /*0188*/ 	.word	0x000000ff
        /*018c*/ 	.word	0x00000060
        /*0190*/ 	.short	0x0100
        /*0192*/ 	.byte	0x09
	.zero		1


	//   ....[13]....
        /*0194*/ 	.word	0x00000900
        /*0198*/ 	.word	0x000000ff
        /*019c*/ 	.word	0x00000068
        /*01a0*/ 	.short	0x0100
        /*01a2*/ 	.byte	0x09
	.zero		1


	//   ....[14]....
        /*01a4*/ 	.word	0x00000910
        /*01a8*/ 	.word	0x000000ff
        /*01ac*/ 	.word	0x00000070
        /*01b0*/ 	.short	0x0100
        /*01b2*/ 	.byte	0x09
	.zero		1


	//   ....[15]....
        /*01b4*/ 	.word	0x00000920
        /*01b8*/ 	.word	0x000000ff
        /*01bc*/ 	.word	0x00000078
        /*01c0*/ 	.short	0x0100
        /*01c2*/ 	.byte	0x09
	.zero		1


	//   ....[16]....
        /*01c4*/ 	.word	0x000016e0
        /*01c8*/ 	.word	0x0000009f
        /*01cc*/ 	.word	0x00000000
        /*01d0*/ 	.short	0x010a
        /*01d2*/ 	.byte	0x2a
	.zero		1


	//   ....[17]....
        /*01d4*/ 	.word	0x00001880
        /*01d8*/ 	.word	0x00000003
        /*01dc*/ 	.word	0x00000000
        /*01e0*/ 	.short	0x010a
        /*01e2*/ 	.byte	0x3f
	.zero		1


	//   ....[18]....
        /*01e4*/ 	.word	0x000018e0
        /*01e8*/ 	.word	0x00000003
        /*01ec*/ 	.word	0x00000000
        /*01f0*/ 	.short	0x010a
        /*01f2*/ 	.byte	0x3f
	.zero		1


	//   ....[19]....
        /*01f4*/ 	.word	0x00001c70
        /*01f8*/ 	.word	0x000000ff
        /*01fc*/ 	.word	0x00000000
        /*0200*/ 	.short	0x010a
        /*0202*/ 	.byte	0x04
	.zero		1


	//   ....[20]....
        /*0204*/ 	.word	0x00001cb0
        /*0208*/ 	.word	0x000000ff
        /*020c*/ 	.word	0x00000000
        /*0210*/ 	.short	0x010a
        /*0212*/ 	.byte	0x04
	.zero		1


	//   ....[21]....
        /*0214*/ 	.word	0x00001f40
        /*0218*/ 	.word	0x00000005
        /*021c*/ 	.word	0x00000000
        /*0220*/ 	.short	0x0101
        /*0222*/ 	.byte	0x3f
	.zero		1


	//   ....[22]....
        /*0224*/ 	.word	0x00002040
        /*0228*/ 	.word	0x000000a0
        /*022c*/ 	.word	0x00000000
        /*0230*/ 	.short	0x0101
        /*0232*/ 	.byte	0x2d
	.zero		1


	//   ....[23]....
        /*0234*/ 	.word	0x00002140
        /*0238*/ 	.word	0x00000003
        /*023c*/ 	.word	0x00000000
        /*0240*/ 	.short	0x0101
        /*0242*/ 	.byte	0x3f
	.zero		1


	//   ....[24]....
        /*0244*/ 	.word	0x00002200
        /*0248*/ 	.word	0x0000009f
        /*024c*/ 	.word	0x00000010
        /*0250*/ 	.short	0x010a
        /*0252*/ 	.byte	0x2a
	.zero		1


	//   ....[25]....
        /*0254*/ 	.word	0x00009f90
        /*0258*/ 	.word	0x000000a2
        /*025c*/ 	.word	0x00000000
        /*0260*/ 	.short	0x0101
        /*0262*/ 	.byte	0x2d
	.zero		1


	//   ....[26]....
        /*0264*/ 	.word	0x0000a940
        /*0268*/ 	.word	0x0000000c
        /*026c*/ 	.word	0x00000028
        /*0270*/ 	.short	0x010a
        /*0272*/ 	.byte	0x3f
	.zero		1


	//   ....[27]....
        /*0274*/ 	.word	0x0000ad00
        /*0278*/ 	.word	0x00000004
        /*027c*/ 	.word	0x00000088
        /*0280*/ 	.short	0x0101
        /*0282*/ 	.byte	0x3f
	.zero		1


	//   ....[28]....
        /*0284*/ 	.word	0x0000b490
        /*0288*/ 	.word	0x00000007
        /*028c*/ 	.word	0x00000000
        /*0290*/ 	.short	0x010a
        /*0292*/ 	.byte	0x3f
	.zero		1


	//   ....[29]....
        /*0294*/ 	.word	0x0000b510
        /*0298*/ 	.word	0x00000009
        /*029c*/ 	.word	0x00000000
        /*02a0*/ 	.short	0x010a
        /*02a2*/ 	.byte	0x3f
	.zero		1


	//   ....[30]....
        /*02a4*/ 	.word	0x0000b5a0
        /*02a8*/ 	.word	0x00000006
        /*02ac*/ 	.word	0x00000000
        /*02b0*/ 	.short	0x010a
        /*02b2*/ 	.byte	0x3f
	.zero		1


	//   ....[31]....
        /*02b4*/ 	.word	0x0000b630
        /*02b8*/ 	.word	0x00000009
        /*02bc*/ 	.word	0x00000000
        /*02c0*/ 	.short	0x010a
        /*02c2*/ 	.byte	0x3f
	.zero		1


	//   ....[32]....
        /*02c4*/ 	.word	0x0000b6c0
        /*02c8*/ 	.word	0x00000003
        /*02cc*/ 	.word	0x00000000
        /*02d0*/ 	.short	0x010a
        /*02d2*/ 	.byte	0x3f
	.zero		1


	//   ....[33]....
        /*02d4*/ 	.word	0x0000b720
        /*02d8*/ 	.word	0x000000a1
        /*02dc*/ 	.word	0x00000000
        /*02e0*/ 	.short	0x010a
        /*02e2*/ 	.byte	0x3f
	.zero		1


	//   ....[34]....
        /*02e4*/ 	.word	0x0000b770
        /*02e8*/ 	.word	0x00000003
        /*02ec*/ 	.word	0x00000000
        /*02f0*/ 	.short	0x010a
        /*02f2*/ 	.byte	0x3f
	.zero		1


	//   ....[35]....
        /*02f4*/ 	.word	0x0000b7d0
        /*02f8*/ 	.word	0x00000005
        /*02fc*/ 	.word	0x00000000
        /*0300*/ 	.short	0x010a
        /*0302*/ 	.byte	0x3f
	.zero		1


	//   ....[36]....
        /*0304*/ 	.word	0x0000b820
        /*0308*/ 	.word	0x000000a1
        /*030c*/ 	.word	0x00000010
        /*0310*/ 	.short	0x010a
        /*0312*/ 	.byte	0x3f
	.zero		1


	//   ....[37]....
        /*0314*/ 	.word	0x0000b8f0
        /*0318*/ 	.word	0x0000000c
        /*031c*/ 	.word	0x00000028
        /*0320*/ 	.short	0x010a
        /*0322*/ 	.byte	0x3f
	.zero		1


	//   ....[38]....
        /*0324*/ 	.word	0x0000b9c0
        /*0328*/ 	.word	0x00000007
        /*032c*/ 	.word	0x00000000
        /*0330*/ 	.short	0x010a
        /*0332*/ 	.byte	0x3f
	.zero		1


	//   ....[39]....
        /*0334*/ 	.word	0x0000ba10
        /*0338*/ 	.word	0x00000009
        /*033c*/ 	.word	0x00000000
        /*0340*/ 	.short	0x010a
        /*0342*/ 	.byte	0x3f
	.zero		1


	//   ....[40]....
        /*0344*/ 	.word	0x0000ba60
        /*0348*/ 	.word	0x00000006
        /*034c*/ 	.word	0x00000000
        /*0350*/ 	.short	0x010a
        /*0352*/ 	.byte	0x3f
	.zero		1


	//   ....[41]....
        /*0354*/ 	.word	0x0000bab0
        /*0358*/ 	.word	0x00000009
        /*035c*/ 	.word	0x00000000
        /*0360*/ 	.short	0x010a
        /*0362*/ 	.byte	0x3f
	.zero		1


	//----- nvinfo : EIATTR_NUM_MBARRIERS
	.align		4
.L_37:
        /*0364*/ 	.byte	0x03, 0x38
        /*0366*/ 	.short	0x0010


	//----- nvinfo : EIATTR_EXIT_INSTR_OFFSETS
	.align		4
        /*0368*/ 	.byte	0x04, 0x1c
        /*036a*/ 	.short	(.L_39 - .L_38)


	//   ....[0]....
.L_38:
        /*036c*/ 	.word	0x00001410


	//   ....[1]....
        /*0370*/ 	.word	0x00001470


	//   ....[2]....
        /*0374*/ 	.word	0x0000a620


	//   ....[3]....
        /*0378*/ 	.word	0x0000a650


	//   ....[4]....
        /*037c*/ 	.word	0x0000b710


	//----- nvinfo : EIATTR_MAX_THREADS
	.align		4
.L_39:
        /*0380*/ 	.byte	0x04, 0x05
        /*0382*/ 	.short	(.L_41 - .L_40)
.L_40:
        /*0384*/ 	.word	0x00000180
        /*0388*/ 	.word	0x00000001
        /*038c*/ 	.word	0x00000001


	//----- nvinfo : EIATTR_CRS_STACK_SIZE
	.align		4
.L_41:
        /*0390*/ 	.byte	0x04, 0x1e
        /*0392*/ 	.short	(.L_43 - .L_42)
.L_42:
        /*0394*/ 	.word	0x00000000


	//----- nvinfo : EIATTR_CBANK_PARAM_SIZE
	.align		4
.L_43:
        /*0398*/ 	.byte	0x03, 0x19
        /*039a*/ 	.short	0x0470


	//----- nvinfo : EIATTR_PARAM_CBANK
	.align		4
        /*039c*/ 	.byte	0x04, 0x0a
        /*039e*/ 	.short	(.L_45 - .L_44)
	.align		4
.L_44:
        /*03a0*/ 	.word	index@(.nv.constant0._ZN7cutlass13device_kernelINS_4gemm6kernel13GemmUniversalIN4cute5tupleIJiiiiEEENS1_10collective13CollectiveMmaINS1_34MainloopSm90TmaGmmaWarpSpecializedILi5ENS5_IJNS4_1CILi8EEENSA_ILi1EEESC_EEENS1_32KernelTmaWarpSpecializedPingpongEEENS5_IJNSA_ILi64EEENSA_ILi256EEESG_EEENS_6half_tENS5_IJlSC_lEEESJ_SK_NS4_8TiledMMAINS4_8MMA_AtomIJNS4_4SM904GMMA26MMA_64x256x16_F32F16F16_SSILNSO_5MajorE0ELSQ_0ELNSO_7ScaleInE1ELSR_1EEEEEENS4_6LayoutINS5_IJSC_SC_SC_EEENS5_IJNSA_ILi0EEESW_SW_EEEEENS5_IJNS4_10UnderscoreESZ_SZ_EEEEENS4_13SM90_TMA_LOADENS4_14ComposedLayoutINS4_7SwizzleILi3ELi4ELi3EEENS4_18smem_ptr_flag_bitsILi16EEENSU_INS5_IJSB_SG_EEENS5_IJSG_SC_EEEEEEEvNS4_8identityENS4_23SM90_TMA_LOAD_MULTICASTES1B_vS1C_EENS_8epilogue10collective6detail29Sm90TmaWarpSpecializedAdapterINS1G_15DefaultEpilogueISJ_SK_SK_NS1F_6thread17LinearCombinationISJ_Li1EffLNS1K_9ScaleType4KindE0ELNS_15FloatRoundStyleE2ESJ_EENS1_15EpilogueDefaultEEEEEvvEEEEvNT_6ParamsE)
        /*03a4*/ 	.short	0x0210
        /*03a6*/ 	.short	0x0470


	//----- nvinfo : EIATTR_SW_WAR
	.align		4
.L_45:
        /*03a8*/ 	.byte	0x04, 0x36
        /*03aa*/ 	.short	(.L_47 - .L_46)
.L_46:
        /*03ac*/ 	.word	0x00000008
.L_47:


//--------------------- .nv.callgraph             --------------------------
	.section	.nv.callgraph,"",@"SHT_CUDA_CALLGRAPH"
	.align	4
	.sectionentsize	8
	.align		4
        /*0000*/ 	.word	0x00000000
	.align		4
        /*0004*/ 	.word	0xffffffff
	.align		4
        /*0008*/ 	.word	index@(_ZN7cutlass13device_kernelINS_4gemm6kernel13GemmUniversalIN4cute5tupleIJiiiiEEENS1_10collective13CollectiveMmaINS1_34MainloopSm90TmaGmmaWarpSpecializedILi5ENS5_IJNS4_1CILi8EEENSA_ILi1EEESC_EEENS1_32KernelTmaWarpSpecializedPingpongEEENS5_IJNSA_ILi64EEENSA_ILi256EEESG_EEENS_6half_tENS5_IJlSC_lEEESJ_SK_NS4_8TiledMMAINS4_8MMA_AtomIJNS4_4SM904GMMA26MMA_64x256x16_F32F16F16_SSILNSO_5MajorE0ELSQ_0ELNSO_7ScaleInE1ELSR_1EEEEEENS4_6LayoutINS5_IJSC_SC_SC_EEENS5_IJNSA_ILi0EEESW_SW_EEEEENS5_IJNS4_10UnderscoreESZ_SZ_EEEEENS4_13SM90_TMA_LOADENS4_14ComposedLayoutINS4_7SwizzleILi3ELi4ELi3EEENS4_18smem_ptr_flag_bitsILi16EEENSU_INS5_IJSB_SG_EEENS5_IJSG_SC_EEEEEEEvNS4_8identityENS4_23SM90_TMA_LOAD_MULTICASTES1B_vS1C_EENS_8epilogue10collective6detail29Sm90TmaWarpSpecializedAdapterINS1G_15DefaultEpilogueISJ_SK_SK_NS1F_6thread17LinearCombinationISJ_Li1EffLNS1K_9ScaleType4KindE0ELNS_15FloatRoundStyleE2ESJ_EENS1_15EpilogueDefaultEEEEEvvEEEEvNT_6ParamsE)
	.align		4
        /*000c*/ 	.word	index@(__assertfail)
	.align		4
        /*0010*/ 	.word	0x00000000
	.align		4
        /*0014*/ 	.word	0xfffffffe
	.align		4
        /*0018*/ 	.word	0x00000000
	.align		4
        /*001c*/ 	.word	0xfffffffd
	.align		4
        /*0020*/ 	.word	0x00000000
	.align		4
        /*0024*/ 	.word	0xfffffffc


//--------------------- .nv.constant4             --------------------------
	.section	.nv.constant4,"a",@progbits
	.align	8
	.align		8
.nv.constant4:
        /*0000*/ 	.dword	__assertfail
	.align		8
        /*0008*/ 	.dword	__unnamed_1
	.align		8
        /*0010*/ 	.dword	_ZN40_INTERNAL_fa312551_4_k_cu_cac52b4d_237984cuda3std3__45__cpo5beginE
	.align		8
        /*0018*/ 	.dword	_ZN40_INTERNAL_fa312551_4_k_cu_cac52b4d_237984cuda3std3__45__cpo3endE
	.align		8
        /*0020*/ 	.dword	_ZN40_INTERNAL_fa312551_4_k_cu_cac52b4d_237984cuda3std3__45__cpo6cbeginE
	.align		8
        /*0028*/ 	.dword	_ZN40_INTERNAL_fa312551_4_k_cu_cac52b4d_237984cuda3std3__45__cpo4cendE
	.align		8
        /*0030*/ 	.dword	_ZN40_INTERNAL_fa312551_4_k_cu_cac52b4d_237984cuda3std3__442_GLOBAL__N__fa312551_4_k_cu_cac52b4d_237986ignoreE
	.align		8
        /*0038*/ 	.dword	_ZN40_INTERNAL_fa312551_4_k_cu_cac52b4d_237984cuda3std3__419piecewise_constructE
	.align		8
        /*0040*/ 	.dword	_ZN40_INTERNAL_fa312551_4_k_cu_cac52b4d_237984cuda3std3__48in_placeE
	.align		8
        /*0048*/ 	.dword	_ZN40_INTERNAL_fa312551_4_k_cu_cac52b4d_237984cuda3std6ranges3__45__cpo4swapE
	.align		8
        /*0050*/ 	.dword	_ZN40_INTERNAL_fa312551_4_k_cu_cac52b4d_237984cuda3std6ranges3__45__cpo9iter_moveE
	.align		8
        /*0058*/ 	.dword	_ZN40_INTERNAL_fa312551_4_k_cu_cac52b4d_237984cute7productE
	.align		8
        /*0060*/ 	.dword	_ZN40_INTERNAL_fa312551_4_k_cu_cac52b4d_237984cute1_E
	.align		8
        /*0068*/ 	.dword	$str$22
	.align		8
        /*0070*/ 	.dword	$str$23


//--------------------- .text._ZN7cutlass13device_kernelINS_4gemm6kernel13GemmUniversalIN4cute5tupleIJiiiiEEENS1_10collective13CollectiveMmaINS1_34MainloopSm90TmaGmmaWarpSpecializedILi5ENS5_IJNS4_1CILi8EEENSA_ILi1EEESC_EEENS1_32KernelTmaWarpSpecializedPingpongEEENS5_IJNSA_ILi64EEENSA_ILi256EEESG_EEENS_6half_tENS5_IJlSC_lEEESJ_SK_NS4_8TiledMMAINS4_8MMA_AtomIJNS4_4SM904GMMA26MMA_64x256x16_F32F16F16_SSILNSO_5MajorE0ELSQ_0ELNSO_7ScaleInE1ELSR_1EEEEEENS4_6LayoutINS5_IJSC_SC_SC_EEENS5_IJNSA_ILi0EEESW_SW_EEEEENS5_IJNS4_10UnderscoreESZ_SZ_EEEEENS4_13SM90_TMA_LOADENS4_14ComposedLayoutINS4_7SwizzleILi3ELi4ELi3EEENS4_18smem_ptr_flag_bitsILi16EEENSU_INS5_IJSB_SG_EEENS5_IJSG_SC_EEEEEEEvNS4_8identityENS4_23SM90_TMA_LOAD_MULTICASTES1B_vS1C_EENS_8epilogue10collective6detail29Sm90TmaWarpSpecializedAdapterINS1G_15DefaultEpilogueISJ_SK_SK_NS1F_6thread17LinearCombinationISJ_Li1EffLNS1K_9ScaleType4KindE0ELNS_15FloatRoundStyleE2ESJ_EENS1_15EpilogueDefaultEEEEEvvEEEEvNT_6ParamsE --------------------------
	.section	.text._ZN7cutlass13device_kernelINS_4gemm6kernel13GemmUniversalIN4cute5tupleIJiiiiEEENS1_10collective13CollectiveMmaINS1_34MainloopSm90TmaGmmaWarpSpecializedILi5ENS5_IJNS4_1CILi8EEENSA_ILi1EEESC_EEENS1_32KernelTmaWarpSpecializedPingpongEEENS5_IJNSA_ILi64EEENSA_ILi256EEESG_EEENS_6half_tENS5_IJlSC_lEEESJ_SK_NS4_8TiledMMAINS4_8MMA_AtomIJNS4_4SM904GMMA26MMA_64x256x16_F32F16F16_SSILNSO_5MajorE0ELSQ_0ELNSO_7ScaleInE1ELSR_1EEEEEENS4_6LayoutINS5_IJSC_SC_SC_EEENS5_IJNSA_ILi0EEESW_SW_EEEEENS5_IJNS4_10UnderscoreESZ_SZ_EEEEENS4_13SM90_TMA_LOADENS4_14ComposedLayoutINS4_7SwizzleILi3ELi4ELi3EEENS4_18smem_ptr_flag_bitsILi16EEENSU_INS5_IJSB_SG_EEENS5_IJSG_SC_EEEEEEEvNS4_8identityENS4_23SM90_TMA_LOAD_MULTICASTES1B_vS1C_EENS_8epilogue10collective6detail29Sm90TmaWarpSpecializedAdapterINS1G_15DefaultEpilogueISJ_SK_SK_NS1F_6thread17LinearCombinationISJ_Li1EffLNS1K_9ScaleType4KindE0ELNS_15FloatRoundStyleE2ESJ_EENS1_15EpilogueDefaultEEEEEvvEEEEvNT_6ParamsE,"ax",@progbits
	.align	128
.text._ZN7cutlass13device_kernelINS_4gemm6kernel13GemmUniversalIN4cute5tupleIJiiiiEEENS1_10collective13CollectiveMmaINS1_34MainloopSm90TmaGmmaWarpSpecializedILi5ENS5_IJNS4_1CILi8EEENSA_ILi1EEESC_EEENS1_32KernelTmaWarpSpecializedPingpongEEENS5_IJNSA_ILi64EEENSA_ILi256EEESG_EEENS_6half_tENS5_IJlSC_lEEESJ_SK_NS4_8TiledMMAINS4_8MMA_AtomIJNS4_4SM904GMMA26MMA_64x256x16_F32F16F16_SSILNSO_5MajorE0ELSQ_0ELNSO_7ScaleInE1ELSR_1EEEEEENS4_6LayoutINS5_IJSC_SC_SC_EEENS5_IJNSA_ILi0EEESW_SW_EEEEENS5_IJNS4_10UnderscoreESZ_SZ_EEEEENS4_13SM90_TMA_LOADENS4_14ComposedLayoutINS4_7SwizzleILi3ELi4ELi3EEENS4_18smem_ptr_flag_bitsILi16EEENSU_INS5_IJSB_SG_EEENS5_IJSG_SC_EEEEEEEvNS4_8identityENS4_23SM90_TMA_LOAD_MULTICASTES1B_vS1C_EENS_8epilogue10collective6detail29Sm90TmaWarpSpecializedAdapterINS1G_15DefaultEpilogueISJ_SK_SK_NS1F_6thread17LinearCombinationISJ_Li1EffLNS1K_9ScaleType4KindE0ELNS_15FloatRoundStyleE2ESJ_EENS1_15EpilogueDefaultEEEEEvvEEEEvNT_6ParamsE:
        .type           _ZN7cutlass13device_kernelINS_4gemm6kernel13GemmUniversalIN4cute5tupleIJiiiiEEENS1_10collective13CollectiveMmaINS1_34MainloopSm90TmaGmmaWarpSpecializedILi5ENS5_IJNS4_1CILi8EEENSA_ILi1EEESC_EEENS1_32KernelTmaWarpSpecializedPingpongEEENS5_IJNSA_ILi64EEENSA_ILi256EEESG_EEENS_6half_tENS5_IJlSC_lEEESJ_SK_NS4_8TiledMMAINS4_8MMA_AtomIJNS4_4SM904GMMA26MMA_64x256x16_F32F16F16_SSILNSO_5MajorE0ELSQ_0ELNSO_7ScaleInE1ELSR_1EEEEEENS4_6LayoutINS5_IJSC_SC_SC_EEENS5_IJNSA_ILi0EEESW_SW_EEEEENS5_IJNS4_10UnderscoreESZ_SZ_EEEEENS4_13SM90_TMA_LOADENS4_14ComposedLayoutINS4_7SwizzleILi3ELi4ELi3EEENS4_18smem_ptr_flag_bitsILi16EEENSU_INS5_IJSB_SG_EEENS5_IJSG_SC_EEEEEEEvNS4_8identityENS4_23SM90_TMA_LOAD_MULTICASTES1B_vS1C_EENS_8epilogue10collective6detail29Sm90TmaWarpSpecializedAdapterINS1G_15DefaultEpilogueISJ_SK_SK_NS1F_6thread17LinearCombinationISJ_Li1EffLNS1K_9ScaleType4KindE0ELNS_15FloatRoundStyleE2ESJ_EENS1_15EpilogueDefaultEEEEEvvEEEEvNT_6ParamsE,@function
        .size           _ZN7cutlass13device_kernelINS_4gemm6kernel13GemmUniversalIN4cute5tupleIJiiiiEEENS1_10collective13CollectiveMmaINS1_34MainloopSm90TmaGmmaWarpSpecializedILi5ENS5_IJNS4_1CILi8EEENSA_ILi1EEESC_EEENS1_32KernelTmaWarpSpecializedPingpongEEENS5_IJNSA_ILi64EEENSA_ILi256EEESG_EEENS_6half_tENS5_IJlSC_lEEESJ_SK_NS4_8TiledMMAINS4_8MMA_AtomIJNS4_4SM904GMMA26MMA_64x256x16_F32F16F16_SSILNSO_5MajorE0ELSQ_0ELNSO_7ScaleInE1ELSR_1EEEEEENS4_6LayoutINS5_IJSC_SC_SC_EEENS5_IJNSA_ILi0EEESW_SW_EEEEENS5_IJNS4_10UnderscoreESZ_SZ_EEEEENS4_13SM90_TMA_LOADENS4_14ComposedLayoutINS4_7SwizzleILi3ELi4ELi3EEENS4_18smem_ptr_flag_bitsILi16EEENSU_INS5_IJSB_SG_EEENS5_IJSG_SC_EEEEEEEvNS4_8identityENS4_23SM90_TMA_LOAD_MULTICASTES1B_vS1C_EENS_8epilogue10collective6detail29Sm90TmaWarpSpecializedAdapterINS1G_15DefaultEpilogueISJ_SK_SK_NS1F_6thread17LinearCombinationISJ_Li1EffLNS1K_9ScaleType4KindE0ELNS_15FloatRoundStyleE2ESJ_EENS1_15EpilogueDefaultEEEEEvvEEEEvNT_6ParamsE,(.L_x_331 - _ZN7cutlass13device_kernelINS_4gemm6kernel13GemmUniversalIN4cute5tupleIJiiiiEEENS1_10collective13CollectiveMmaINS1_34MainloopSm90TmaGmmaWarpSpecializedILi5ENS5_IJNS4_1CILi8EEENSA_ILi1EEESC_EEENS1_32KernelTmaWarpSpecializedPingpongEEENS5_IJNSA_ILi64EEENSA_ILi256EEESG_EEENS_6half_tENS5_IJlSC_lEEESJ_SK_NS4_8TiledMMAINS4_8MMA_AtomIJNS4_4SM904GMMA26MMA_64x256x16_F32F16F16_SSILNSO_5MajorE0ELSQ_0ELNSO_7ScaleInE1ELSR_1EEEEEENS4_6LayoutINS5_IJSC_SC_SC_EEENS5_IJNSA_ILi0EEESW_SW_EEEEENS5_IJNS4_10UnderscoreESZ_SZ_EEEEENS4_13SM90_TMA_LOADENS4_14ComposedLayoutINS4_7SwizzleILi3ELi4ELi3EEENS4_18smem_ptr_flag_bitsILi16EEENSU_INS5_IJSB_SG_EEENS5_IJSG_SC_EEEEEEEvNS4_8identityENS4_23SM90_TMA_LOAD_MULTICASTES1B_vS1C_EENS_8epilogue10collective6detail29Sm90TmaWarpSpecializedAdapterINS1G_15DefaultEpilogueISJ_SK_SK_NS1F_6thread17LinearCombinationISJ_Li1EffLNS1K_9ScaleType4KindE0ELNS_15FloatRoundStyleE2ESJ_EENS1_15EpilogueDefaultEEEEEvvEEEEvNT_6ParamsE)
        .other          _ZN7cutlass13device_kernelINS_4gemm6kernel13GemmUniversalIN4cute5tupleIJiiiiEEENS1_10collective13CollectiveMmaINS1_34MainloopSm90TmaGmmaWarpSpecializedILi5ENS5_IJNS4_1CILi8EEENSA_ILi1EEESC_EEENS1_32KernelTmaWarpSpecializedPingpongEEENS5_IJNSA_ILi64EEENSA_ILi256EEESG_EEENS_6half_tENS5_IJlSC_lEEESJ_SK_NS4_8TiledMMAINS4_8MMA_AtomIJNS4_4SM904GMMA26MMA_64x256x16_F32F16F16_SSILNSO_5MajorE0ELSQ_0ELNSO_7ScaleInE1ELSR_1EEEEEENS4_6LayoutINS5_IJSC_SC_SC_EEENS5_IJNSA_ILi0EEESW_SW_EEEEENS5_IJNS4_10UnderscoreESZ_SZ_EEEEENS4_13SM90_TMA_LOADENS4_14ComposedLayoutINS4_7SwizzleILi3ELi4ELi3EEENS4_18smem_ptr_flag_bitsILi16EEENSU_INS5_IJSB_SG_EEENS5_IJSG_SC_EEEEEEEvNS4_8identityENS4_23SM90_TMA_LOAD_MULTICASTES1B_vS1C_EENS_8epilogue10collective6detail29Sm90TmaWarpSpecializedAdapterINS1G_15DefaultEpilogueISJ_SK_SK_NS1F_6thread17LinearCombinationISJ_Li1EffLNS1K_9ScaleType4KindE0ELNS_15FloatRoundStyleE2ESJ_EENS1_15EpilogueDefaultEEEEEvvEEEEvNT_6ParamsE,@"STO_CUDA_ENTRY STV_DEFAULT"
_ZN7cutlass13device_kernelINS_4gemm6kernel13GemmUniversalIN4cute5tupleIJiiiiEEENS1_10collective13CollectiveMmaINS1_34MainloopSm90TmaGmmaWarpSpecializedILi5ENS5_IJNS4_1CILi8EEENSA_ILi1EEESC_EEENS1_32KernelTmaWarpSpecializedPingpongEEENS5_IJNSA_ILi64EEENSA_ILi256EEESG_EEENS_6half_tENS5_IJlSC_lEEESJ_SK_NS4_8TiledMMAINS4_8MMA_AtomIJNS4_4SM904GMMA26MMA_64x256x16_F32F16F16_SSILNSO_5MajorE0ELSQ_0ELNSO_7ScaleInE1ELSR_1EEEEEENS4_6LayoutINS5_IJSC_SC_SC_EEENS5_IJNSA_ILi0EEESW_SW_EEEEENS5_IJNS4_10UnderscoreESZ_SZ_EEEEENS4_13SM90_TMA_LOADENS4_14ComposedLayoutINS4_7SwizzleILi3ELi4ELi3EEENS4_18smem_ptr_flag_bitsILi16EEENSU_INS5_IJSB_SG_EEENS5_IJSG_SC_EEEEEEEvNS4_8identityENS4_23SM90_TMA_LOAD_MULTICASTES1B_vS1C_EENS_8epilogue10collective6detail29Sm90TmaWarpSpecializedAdapterINS1G_15DefaultEpilogueISJ_SK_SK_NS1F_6thread17LinearCombinationISJ_Li1EffLNS1K_9ScaleType4KindE0ELNS_15FloatRoundStyleE2ESJ_EENS1_15EpilogueDefaultEEEEEvvEEEEvNT_6ParamsE:
[----:B------:R-:W0:Y:S02]  /*0000*/  LDC R1, c[0x0][0x28] ;  /* 0x00000a00ff017b82 */ /* 0x000e240000000800 */
[----:B0-----:R-:W-:Y:S01]  /*0010*/  VIADD R1, R1, 0xfffffff8 ;  /* 0xfffffff801017836 */ /* 0x001fe20000000000 */
[----:B------:R-:W0:Y:S01]  /*0020*/  S2R R4, SR_TID.X ;  /* 0x0000000000047919 */ /* 0x000e220000002100 */
[----:B------:R-:W-:Y:S01]  /*0030*/  ELECT P0, URZ, PT ;  /* 0x00000000003f782f */ /* 0x000fe20003800000 */
[----:B------:R-:W-:Y:S01]  /*0040*/  BSSY B0, `(.L_x_0) ;  /* 0x000000f000007945 */ /* 0x000fe20003800000 */
[--C-:B0-----:R-:W-:Y:S02]  /*0050*/  SHF.R.U32.HI R2, RZ, 0x5, R4.reuse ;  /* 0x00000005ff027819 */ /* 0x101fe40000011604 */
[----:B------:R-:W-:-:S03]  /*0060*/  SHF.R.U32.HI R7, RZ, 0x7, R4 ;  /* 0x00000007ff077819 */ /* 0x000fc60000011604 */
[----:B------:R-:W0:Y:S04]  /*0070*/  SHFL.IDX PT, R5, R2, RZ, 0x1f ;  /* 0x00001fff02057589 */ /* 0x000e2800000e0000 */
[----:B------:R1:W2:Y:S01]  /*0080*/  SHFL.IDX PT, R10, R7, RZ, 0x1f ;  /* 0x00001fff070a7589 */ /* 0x0002a200000e0000 */
[----:B0-----:R-:W-:-:S13]  /*0090*/  ISETP.NE.OR P0, PT, R5, RZ, !P0 ;  /* 0x000000ff0500720c */ /* 0x001fda0004705670 */
[----:B-12---:R-:W-:Y:S05]  /*00a0*/  @P0 BRA `(.L_x_1) ;  /* 0x0000000000200947 */ /* 0x006fea0003800000 */
[----:B------:R-:W-:Y:S02]  /*00b0*/  ULDC.64 UR4, c[0x0][0x198] ;  /* 0x0000660000047ab9 */ /* 0x000fe40000000a00 */
[----:B------:R-:W-:Y:S02]  /*00c0*/  UIADD3 UR6, UP0, UR4, 0xf0, URZ ;  /* 0x000000f004067890 */ /* 0x000fe4000ff1e03f */
[----:B------:R-:W-:Y:S02]  /*00d0*/  UIADD3 UR4, UP1, UR4, 0x1f0, URZ ;  /* 0x000001f004047890 */ /* 0x000fe4000ff3e03f */
[----:B------:R-:W-:Y:S02]  /*00e0*/  UIADD3.X UR7, URZ, UR5, URZ, UP0, !UPT ;  /* 0x000000053f077290 */ /* 0x000fe400087fe43f */
[----:B------:R-:W-:-:S07]  /*00f0*/  UIADD3.X UR5, URZ, UR5, URZ, UP1, !UPT ;  /* 0x000000053f057290 */ /* 0x000fce0008ffe43f */
[----:B------:R0:W-:Y:S02]  /*0100*/  UTMACCTL.PF [UR6] ;  /* 0x00000000060079b9 */ /* 0x0001e40008040000 */
[----:B------:R0:W-:Y:S02]  /*0110*/  UTMACCTL.PF [UR4] ;  /* 0x00000000040079b9 */ /* 0x0001e40008040000 */
[----:B0-----:R-:W-:Y:S01]  /*0120*/  NOP ;  /* 0x0000000000007918 */ /* 0x001fe20000000000 */
.L_x_1:
[----:B------:R-:W-:Y:S05]  /*0130*/  BSYNC B0 ;  /* 0x0000000000007941 */ /* 0x000fea0003800000 */
.L_x_0:
[----:B------:R-:W0:Y:S01]  /*0140*/  SHFL.IDX PT, R8, R2, RZ, 0x1f ;  /* 0x00001fff02087589 */ /* 0x000e2200000e0000 */
[----:B------:R-:W-:-:S04]  /*0150*/  SHF.R.S32.HI R3, RZ, 0x1f, R4 ;  /* 0x0000001fff037819 */ /* 0x000fc80000011404 */
[----:B------:R-:W-:-:S04]  /*0160*/  LEA.HI R3, R3, R4, RZ, 0x7 ;  /* 0x0000000403037211 */ /* 0x000fc800078f38ff */
[----:B------:R-:W-:-:S05]  /*0170*/  LOP3.LUT R3, R3, 0xffffff80, RZ, 0xc0, !PT ;  /* 0xffffff8003037812 */ /* 0x000fca00078ec0ff */
[----:B------:R-:W-:Y:S01]  /*0180*/  IMAD.IADD R3, R4, 0x1, -R3 ;  /* 0x0000000104037824 */ /* 0x000fe200078e0a03 */
[----:B0-----:R-:W-:-:S13]  /*0190*/  ISETP.NE.AND P0, PT, R8, RZ, PT ;  /* 0x000000ff0800720c */ /* 0x001fda0003f05270 */
[----:B------:R-:W-:Y:S05]  /*01a0*/  @P0 BRA `(.L_x_2) ;  /* 0x0000000000600947 */ /* 0x000fea0003800000 */
[----:B------:R-:W0:Y:S01]  /*01b0*/  S2UR UR8, SR_CgaCtaId ;  /* 0x00000000000879c3 */ /* 0x000e220000008800 */
[----:B------:R-:W-:Y:S01]  /*01c0*/  UMOV UR4, 0x400 ;  /* 0x0000040000047882 */ /* 0x000fe20000000000 */
[----:B------:R-:W-:Y:S01]  /*01d0*/  UMOV UR5, 0x1 ;  /* 0x0000000100057882 */ /* 0x000fe20000000000 */
[----:B------:R-:W-:Y:S01]  /*01e0*/  UMOV UR6, 0x8 ;  /* 0x0000000800067882 */ /* 0x000fe20000000000 */
[----:B------:R-:W-:Y:S01]  /*01f0*/  ELECT P0, URZ, PT ;  /* 0x00000000003f782f */ /* 0x000fe20003800000 */
[----:B------:R-:W-:-:S04]  /*0200*/  UIADD3 UR6, -UR6, 0x100000, URZ ;  /* 0x0010000006067890 */ /* 0x000fc8000fffe13f */
[----:B------:R-:W-:Y:S02]  /*0210*/  USHF.L.U32 UR7, UR6, 0xb, URZ ;  /* 0x0000000b06077899 */ /* 0x000fe4000800063f */
[----:B------:R-:W-:Y:S02]  /*0220*/  USHF.L.U32 UR6, UR6, 0x1, URZ ;  /* 0x0000000106067899 */ /* 0x000fe4000800063f */
[----:B0-----:R-:W-:Y:S02]  /*0230*/  ULEA UR8, UR8, UR4, 0x18 ;  /* 0x0000000408087291 */ /* 0x001fe4000f8ec03f */
[----:B------:R-:W-:-:S04]  /*0240*/  UIADD3 UR4, -UR5, 0x100000, URZ ;  /* 0x0010000005047890 */ /* 0x000fc8000fffe13f */
[----:B------:R-:W-:Y:S02]  /*0250*/  USHF.L.U32 UR5, UR4, 0xb, URZ ;  /* 0x0000000b04057899 */ /* 0x000fe4000800063f */
[----:B------:R-:W-:Y:S01]  /*0260*/  USHF.L.U32 UR4, UR4, 0x1, URZ ;  /* 0x0000000104047899 */ /* 0x000fe2000800063f */
[----:B------:R-:W0:Y:S11]  /*0270*/  FENCE.VIEW.ASYNC.S ;  /* 0x00000000000073c6 */ /* 0x000e360000000000 */
[----:B0-----:R0:W1:Y:S01]  /*0280*/  SYNCS.EXCH.64 URZ, [UR8], UR4 ;  /* 0x00000004083f75b2 */ /* 0x0010620008000100 */
[----:B------:R0:W2:Y:S01]  /*0290*/  SYNCS.EXCH.64 URZ, [UR8+0x28], UR6 ;  /* 0x00002806083f75b2 */ /* 0x0000a20008000100 */
[----:B------:R0:W3:Y:S01]  /*02a0*/  SYNCS.EXCH.64 URZ, [UR8+0x8], UR4 ;  /* 0x00000804083f75b2 */ /* 0x0000e20008000100 */
[----:B------:R0:W4:Y:S01]  /*02b0*/  SYNCS.EXCH.64 URZ, [UR8+0x30], UR6 ;  /* 0x00003006083f75b2 */ /* 0x0001220008000100 */
[----:B------:R0:W0:Y:S01]  /*02c0*/  SYNCS.EXCH.64 URZ, [UR8+0x10], UR4 ;  /* 0x00001004083f75b2 */ /* 0x0000220008000100 */
[----:B------:R0:W0:Y:S01]  /*02d0*/  SYNCS.EXCH.64 URZ, [UR8+0x38], UR6 ;  /* 0x00003806083f75b2 */ /* 0x0000220008000100 */
[----:B------:R0:W0:Y:S01]  /*02e0*/  SYNCS.EXCH.64 URZ, [UR8+0x18], UR4 ;  /* 0x00001804083f75b2 */ /* 0x0000220008000100 */
[----:B------:R0:W0:Y:S01]  /*02f0*/  SYNCS.EXCH.64 URZ, [UR8+0x40], UR6 ;  /* 0x00004006083f75b2 */ /* 0x0000220008000100 */
[----:B------:R0:W0:Y:S01]  /*0300*/  SYNCS.EXCH.64 URZ, [UR8+0x20], UR4 ;  /* 0x00002004083f75b2 */ /* 0x0000220008000100 */
[----:B------:R0:W0:Y:S01]  /*0310*/  SYNCS.EXCH.64 URZ, [UR8+0x48], UR6 ;  /* 0x00004806083f75b2 */ /* 0x0000220008000100 */
[----:B------:R-:W-:Y:S01]  /*0320*/  NOP ;  /* 0x0000000000007918 */ /* 0x000fe20000000000 */
.L_x_2:
[----:B------:R-:W5:Y:S01]  /*0330*/  S2UR UR12, SR_CTAID.X ;  /* 0x00000000000c79c3 */ /* 0x000f620000002500 */
[----:B------:R-:W1:Y:S01]  /*0340*/  SHFL.IDX PT, R15, R2, RZ, 0x1f ;  /* 0x00001fff020f7589 */ /* 0x000e6200000e0000 */
[----:B------:R-:W-:Y:S02]  /*0350*/  SHF.R.S32.HI R0, RZ, 0x1f, R3 ;  /* 0x0000001fff007819 */ /* 0x000fe40000011403 */
[----:B------:R-:W-:Y:S02]  /*0360*/  ELECT P0, URZ, PT ;  /* 0x00000000003f782f */ /* 0x000fe40003800000 */
[----:B------:R-:W-:Y:S01]  /*0370*/  SHF.R.S32.HI R11, RZ, 0x1f, R8 ;  /* 0x0000001fff0b7819 */ /* 0x000fe20000011408 */
[----:B------:R5:W2:Y:S01]  /*0380*/  SHFL.IDX PT, R13, R2, RZ, 0x1f ;  /* 0x00001fff020d7589 */ /* 0x000aa200000e0000 */
[----:B------:R-:W-:Y:S02]  /*0390*/  LEA.HI R6, R0, R3, RZ, 0x3 ;  /* 0x0000000300067211 */ /* 0x000fe400078f18ff */
[----:B------:R-:W-:-:S02]  /*03a0*/  ELECT P1, URZ, PT ;  /* 0x00000000003f782f */ /* 0x000fc40003820000 */
[----:B------:R-:W-:Y:S01]  /*03b0*/  LEA.HI R11, R11, R8, RZ, 0x2 ;  /* 0x000000080b0b7211 */ /* 0x000fe200078f10ff */
[----:B0-----:R-:W-:Y:S01]  /*03c0*/  ULDC UR4, c[0x0][0x150] ;  /* 0x0000540000047ab9 */ /* 0x001fe20000000800 */
[--C-:B------:R-:W-:Y:S01]  /*03d0*/  SHF.R.S32.HI R9, RZ, 0x3, R6.reuse ;  /* 0x00000003ff097819 */ /* 0x100fe20000011406 */
[----:B------:R-:W0:Y:S01]  /*03e0*/  LDC R14, c[0x0][0x140] ;  /* 0x00005000ff0e7b82 */ /* 0x000e220000000800 */
[----:B------:R-:W-:Y:S01]  /*03f0*/  SHF.R.S32.HI R12, RZ, 0x1f, R6 ;  /* 0x0000001fff0c7819 */ /* 0x000fe20000011406 */
[----:B------:R-:W-:Y:S01]  /*0400*/  UMOV UR11, 0x80 ;  /* 0x00000080000b7882 */ /* 0x000fe20000000000 */
[----:B------:R-:W3:Y:S01]  /*0410*/  S2R R6, SR_CTAID.Y ;  /* 0x0000000000067919 */ /* 0x000ee20000002600 */
[----:B------:R-:W-:Y:S01]  /*0420*/  LOP3.LUT R11, R11, 0x3ffffffc, RZ, 0xc0, !PT ;  /* 0x3ffffffc0b0b7812 */ /* 0x000fe200078ec0ff */
[----:B------:R-:W-:Y:S01]  /*0430*/  NOP ;  /* 0x0000000000007918 */ /* 0x000fe20000000000 */
[----:B------:R-:W-:Y:S01]  /*0440*/  LEA.HI R12, R12, R9, RZ, 0x2 ;  /* 0x000000090c0c7211 */ /* 0x000fe200078f10ff */
[----:B------:R-:W-:Y:S01]  /*0450*/  NOP ;  /* 0x0000000000007918 */ /* 0x000fe20000000000 */
[----:B------:R-:W4:Y:S01]  /*0460*/  LDC R21, c[0x0][0x148] ;  /* 0x00005200ff157b82 */ /* 0x000f220000000800 */
[----:B------:R-:W-:Y:S01]  /*0470*/  IMAD.IADD R11, R8, 0x1, -R11 ;  /* 0x00000001080b7824 */ /* 0x000fe200078e0a0b */
[----:B------:R-:W-:Y:S01]  /*0480*/  LOP3.LUT R12, R12, 0xfffffffc, RZ, 0xc0, !PT ;  /* 0xfffffffc0c0c7812 */ /* 0x000fe200078ec0ff */
[C---:B------:R-:W-:Y:S01]  /*0490*/  VIADD R35, R10.reuse, 0xffffffff ;  /* 0xffffffff0a237836 */ /* 0x040fe20000000000 */
[----:B------:R-:W-:Y:S01]  /*04a0*/  ISETP.NE.AND P4, PT, R10, RZ, PT ;  /* 0x000000ff0a00720c */ /* 0x000fe20003f85270 */
[----:B------:R-:W-:Y:S01]  /*04b0*/  IMAD.MOV.U32 R153, RZ, RZ, 0x1 ;  /* 0x00000001ff997424 */ /* 0x000fe200078e00ff */
[----:B-----5:R-:W-:Y:S01]  /*04c0*/  I2FP.F32.U32 R2, UR12 ;  /* 0x0000000c00027c45 */ /* 0x020fe20008201000 */
[----:B------:R-:W-:Y:S01]  /*04d0*/  IMAD.IADD R12, R9, 0x1, -R12 ;  /* 0x00000001090c7824 */ /* 0x000fe200078e0a0c */
[----:B-1----:R-:W-:-:S02]  /*04e0*/  ISETP.NE.OR P0, PT, R15, RZ, !P0 ;  /* 0x000000ff0f00720c */ /* 0x002fc40004705670 */
[----:B--2---:R-:W-:Y:S01]  /*04f0*/  ISETP.NE.OR P1, PT, R13, RZ, !P1 ;  /* 0x000000ff0d00720c */ /* 0x004fe20004f25670 */
[----:B------:R-:W-:Y:S01]  /*0500*/  FMUL R8, R2, UR4 ;  /* 0x0000000402087c20 */ /* 0x000fe20008400000 */
[----:B------:R-:W-:Y:S01]  /*0510*/  IMAD R11, R11, 0x4, R12 ;  /* 0x000000040b0b7824 */ /* 0x000fe200078e020c */
[----:B------:R-:W-:Y:S01]  /*0520*/  ULDC UR4, c[0x0][0x154] ;  /* 0x0000550000047ab9 */ /* 0x000fe20000000800 */
[----:B------:R-:W1:Y:S01]  /*0530*/  LDC R12, c[0x0][0x144] ;  /* 0x00005100ff0c7b82 */ /* 0x000e620000000800 */
[----:B------:R-:W-:Y:S01]  /*0540*/  SHF.R.S32.HI R2, RZ, 0x1f, R5 ;  /* 0x0000001fff027819 */ /* 0x000fe20000011405 */
[C---:B------:R-:W-:Y:S01]  /*0550*/  IMAD.SHL.U32 R152, R11.reuse, 0x4, RZ ;  /* 0x000000040b987824 */ /* 0x040fe200078e00ff */
[----:B------:R-:W2:Y:S01]  /*0560*/  F2I.U32.TRUNC.NTZ R8, R8 ;  /* 0x0000000800087305 */ /* 0x000ea2000020f000 */
[----:B0-----:R-:W-:Y:S02]  /*0570*/  ISETP.EQ.U32.AND P2, PT, R14, 0x1, PT ;  /* 0x000000010e00780c */ /* 0x001fe40003f42070 */
[----:B------:R-:W-:Y:S01]  /*0580*/  LEA.HI R2, R2, R5, RZ, 0x2 ;  /* 0x0000000502027211 */ /* 0x000fe200078f10ff */
[----:B------:R-:W-:Y:S01]  /*0590*/  VOTEU.ALL UP0, P0 ;  /* 0x00000000003f7886 */ /* 0x000fe20000000000 */
[----:B------:R-:W-:Y:S01]  /*05a0*/  LOP3.LUT R152, R11, 0xc, R152, 0x78, !PT ;  /* 0x0000000c0b987812 */ /* 0x000fe200078e7898 */
[----:B------:R-:W-:Y:S01]  /*05b0*/  VOTEU.ALL UP1, P1 ;  /* 0x00000000003f7886 */ /* 0x000fe20000820000 */
[----:B------:R-:W-:Y:S01]  /*05c0*/  LOP3.LUT R2, R2, 0xfffffffc, RZ, 0xc0, !PT ;  /* 0xfffffffc02027812 */ /* 0x000fe200078ec0ff */
[----:B------:R-:W-:Y:S01]  /*05d0*/  VOTEU.ALL UP2, P1 ;  /* 0x00000000003f7886 */ /* 0x000fe20000840000 */
[----:B------:R-:W0:Y:S01]  /*05e0*/  @!UP0 S2UR UR7, SR_CgaCtaId ;  /* 0x00000000000789c3 */ /* 0x000e220000008800 */
[----:B------:R-:W-:Y:S01]  /*05f0*/  SHF.R.S32.HI R9, RZ, 0x1f, R152 ;  /* 0x0000001fff097819 */ /* 0x000fe20000011498 */
[----:B------:R-:W-:Y:S01]  /*0600*/  @!UP0 UMOV UR6, 0x400 ;  /* 0x0000040000068882 */ /* 0x000fe20000000000 */
[----:B---3--:R-:W-:Y:S01]  /*0610*/  I2FP.F32.U32 R11, R6 ;  /* 0x00000006000b7245 */ /* 0x008fe20000201000 */
[----:B------:R-:W-:Y:S01]  /*0620*/  IMAD.IADD R5, R5, 0x1, -R2 ;  /* 0x0000000105057824 */ /* 0x000fe200078e0a02 */
[----:B------:R-:W-:Y:S01]  /*0630*/  LEA.HI R9, R9, R152, RZ, 0x3 ;  /* 0x0000009809097211 */ /* 0x000fe200078f18ff */
[----:B--2---:R-:W-:Y:S01]  /*0640*/  IMAD.MOV R13, RZ, RZ, -R8 ;  /* 0x000000ffff0d7224 */ /* 0x004fe200078e0a08 */
[----:B------:R-:W-:Y:S01]  /*0650*/  @!UP1 UMOV UR9, 0x400 ;  /* 0x0000040000099882 */ /* 0x000fe20000000000 */
[----:B------:R-:W2:Y:S01]  /*0660*/  @!UP1 S2UR UR10, SR_CgaCtaId ;  /* 0x00000000000a99c3 */ /* 0x000ea20000008800 */
[----:B------:R-:W-:Y:S01]  /*0670*/  FMUL R8, R11, UR4 ;  /* 0x000000040b087c20 */ /* 0x000fe20008400000 */
[----:B------:R-:W-:Y:S01]  /*0680*/  LOP3.LUT R11, R9, 0xfffffff8, RZ, 0xc0, !PT ;  /* 0xfffffff8090b7812 */ /* 0x000fe200078ec0ff */
[----:B------:R-:W-:Y:S01]  /*0690*/  UMOV UR4, 0x20 ;  /* 0x0000002000047882 */ /* 0x000fe20000000000 */
[----:B-1----:R-:W-:Y:S01]  /*06a0*/  IMAD R20, R12, R13, UR12 ;  /* 0x0000000c0c147e24 */ /* 0x002fe2000f8e020d */
[----:B------:R-:W-:-:S04]  /*06b0*/  @!UP0 UIADD3 UR4, -UR4, 0x100000, URZ ;  /* 0x0010000004048890 */ /* 0x000fc8000fffe13f */
[----:B------:R-:W-:Y:S02]  /*06c0*/  @!UP0 USHF.L.U32 UR5, UR4, 0xb, URZ ;  /* 0x0000000b04058899 */ /* 0x000fe4000800063f */
[----:B------:R-:W-:Y:S01]  /*06d0*/  @!UP0 USHF.L.U32 UR4, UR4, 0x1, URZ ;  /* 0x0000000104048899 */ /* 0x000fe2000800063f */
[----:B------:R-:W-:Y:S01]  /*06e0*/  ISETP.GE.U32.AND P6, PT, R35, 0x2, PT ;  /* 0x000000022300780c */ /* 0x000fe20003fc6070 */
[----:B------:R-:W1:Y:S01]  /*06f0*/  F2I.U32.TRUNC.NTZ R8, R8 ;  /* 0x0000000800087305 */ /* 0x000e62000020f000 */
[----:B------:R-:W-:Y:S01]  /*0700*/  IMAD.IADD R11, R152, 0x1, -R11 ;  /* 0x00000001980b7824 */ /* 0x000fe200078e0a0b */
[----:B------:R-:W-:Y:S01]  /*0710*/  VOTEU.ALL UP3, P1 ;  /* 0x00000000003f7886 */ /* 0x000fe20000860000 */
[----:B------:R-:W-:Y:S01]  /*0720*/  VOTEU.ALL UP4, P1 ;  /* 0x00000000003f7886 */ /* 0x000fe20000880000 */
[----:B------:R-:W-:Y:S01]  /*0730*/  VOTEU.ALL UP5, P1 ;  /* 0x00000000003f7886 */ /* 0x000fe200008a0000 */
[----:B------:R-:W-:Y:S01]  /*0740*/  ISETP.NE.AND P1, PT, R5, 0x3, PT ;  /* 0x000000030500780c */ /* 0x000fe20003f25270 */
[----:B------:R3:W3:Y:S01]  /*0750*/  SHFL.IDX PT, R14, R7, RZ, 0x1f ;  /* 0x00001fff070e7589 */ /* 0x0006e200000e0000 */
[----:B------:R-:W-:Y:S01]  /*0760*/  ISETP.NE.AND P3, PT, R11, R20, PT ;  /* 0x000000140b00720c */ /* 0x000fe20003f65270 */
[----:B0-----:R-:W-:Y:S01]  /*0770*/  @!UP0 ULEA UR8, UR7, UR6, 0x18 ;  /* 0x0000000607088291 */ /* 0x001fe2000f8ec03f */
[----:B------:R-:W-:Y:S01]  /*0780*/  ISETP.EQ.OR P1, PT, R5, RZ, !P1 ;  /* 0x000000ff0500720c */ /* 0x000fe20004f22670 */
[----:B------:R-:W-:-:S04]  /*0790*/  @!UP1 UIADD3 UR6, -UR11, 0x100000, URZ ;  /* 0x001000000b069890 */ /* 0x000fc8000fffe13f */
[----:B------:R-:W-:Y:S02]  /*07a0*/  @!UP1 USHF.L.U32 UR7, UR6, 0xb, URZ ;  /* 0x0000000b06079899 */ /* 0x000fe4000800063f */
[----:B------:R-:W-:Y:S01]  /*07b0*/  @!UP1 USHF.L.U32 UR6, UR6, 0x1, URZ ;  /* 0x0000000106069899 */ /* 0x000fe2000800063f */
[----:B------:R-:W-:Y:S01]  /*07c0*/  VOTEU.ALL UP0, P0 ;  /* 0x00000000003f7886 */ /* 0x000fe20000000000 */
[----:B------:R-:W-:Y:S01]  /*07d0*/  ISETP.EQ.AND P1, PT, R10, RZ, P1 ;  /* 0x000000ff0a00720c */ /* 0x000fe20000f22270 */
[----:B-1----:R-:W-:Y:S01]  /*07e0*/  IMAD.MOV R24, RZ, RZ, -R8 ;  /* 0x000000ffff187224 */ /* 0x002fe200078e0a08 */
[----:B--2---:R-:W-:Y:S02]  /*07f0*/  @!UP1 ULEA UR9, UR10, UR9, 0x18 ;  /* 0x000000090a099291 */ /* 0x004fe4000f8ec03f */
[----:B------:R-:W-:Y:S01]  /*0800*/  SEL R16, RZ, 0x1, !P1 ;  /* 0x00000001ff107807 */ /* 0x000fe20004800000 */
[----:B------:R-:W-:Y:S01]  /*0810*/  VOTEU.ALL UP1, P0 ;  /* 0x00000000003f7886 */ /* 0x000fe20000020000 */
[----:B----4-:R-:W-:Y:S01]  /*0820*/  IMAD R2, R21, R24, R6 ;  /* 0x0000001815027224 */ /* 0x010fe200078e0206 */
[----:B------:R-:W-:Y:S01]  /*0830*/  @P3 SHF.R.S32.HI R9, RZ, 0x3, R9 ;  /* 0x00000003ff093819 */ /* 0x000fe20000011409 */
[----:B------:R-:W0:Y:S02]  /*0840*/  FENCE.VIEW.ASYNC.S ;  /* 0x00000000000073c6 */ /* 0x000e240000000000 */
[----:B0-----:R0:W1:Y:S01]  /*0850*/  @!UP0 SYNCS.EXCH.64 URZ, [UR8+0x80], UR4 ;  /* 0x00008004083f85b2 */ /* 0x0010620008000100 */
[----:B------:R-:W-:-:S02]  /*0860*/  LOP3.LUT P0, RZ, R3, 0x7, RZ, 0xc0, !PT ;  /* 0x0000000703ff7812 */ /* 0x000fc4000780c0ff */
[----:B------:R-:W-:Y:S02]  /*0870*/  @P3 ISETP.NE.AND P5, PT, R9, R2, PT ;  /* 0x000000020900320c */ /* 0x000fe40003fa5270 */
[----:B------:R-:W-:Y:S02]  /*0880*/  ISETP.LT.U32.AND P0, PT, R152, 0x8, !P0 ;  /* 0x000000089800780c */ /* 0x000fe40004701070 */
[----:B------:R-:W-:Y:S02]  /*0890*/  @P3 SEL R153, RZ, 0x1, P5 ;  /* 0x00000001ff993807 */ /* 0x000fe40002800000 */
[----:B------:R-:W-:Y:S02]  /*08a0*/  SEL R2, RZ, 0x1, !P0 ;  /* 0x00000001ff027807 */ /* 0x000fe40004000000 */
[----:B------:R-:W-:Y:S02]  /*08b0*/  SEL R16, R16, 0x2, P6 ;  /* 0x0000000210107807 */ /* 0x000fe40003000000 */
[----:B------:R-:W-:Y:S01]  /*08c0*/  LOP3.LUT R153, R153, R2, RZ, 0xc0, !PT ;  /* 0x0000000299997212 */ /* 0x000fe200078ec0ff */
[----:B------:R0:W2:Y:S01]  /*08d0*/  @!UP1 SYNCS.EXCH.64 URZ, [UR8+0x88], UR4 ;  /* 0x00008804083f95b2 */ /* 0x0000a20008000100 */
[----:B------:R-:W-:Y:S01]  /*08e0*/  NOP ;  /* 0x0000000000007918 */ /* 0x000fe20000000000 */
[----:B------:R0:W4:Y:S01]  /*08f0*/  @!UP2 SYNCS.EXCH.64 URZ, [UR9+0x60], UR6 ;  /* 0x00006006093fa5b2 */ /* 0x0001220008000100 */
[----:B------:R0:W0:Y:S01]  /*0900*/  @!UP3 SYNCS.EXCH.64 URZ, [UR9+0x68], UR6 ;  /* 0x00006806093fb5b2 */ /* 0x0000220008000100 */
[----:B------:R0:W0:Y:S01]  /*0910*/  @!UP4 SYNCS.EXCH.64 URZ, [UR9+0x70], UR6 ;  /* 0x00007006093fc5b2 */ /* 0x0000220008000100 */
[----:B------:R0:W0:Y:S01]  /*0920*/  @!UP5 SYNCS.EXCH.64 URZ, [UR9+0x78], UR6 ;  /* 0x00007806093fd5b2 */ /* 0x0000220008000100 */
[----:B------:R-:W-:Y:S01]  /*0930*/  NOP ;  /* 0x0000000000007918 */ /* 0x000fe20000000000 */
[----:B---3--:R-:W-:Y:S05]  /*0940*/  @!P2 BRA `(.L_x_3) ;  /* 0x000000000008a947 */ /* 0x008fea0003800000 */
[----:B012-4-:R-:W-:Y:S01]  /*0950*/  UCGABAR_ARV ;  /* 0x00000000000079c7 */ /* 0x017fe20008000000 */
[----:B------:R-:W-:Y:S05]  /*0960*/  BRA `(.L_x_4) ;  /* 0x0000000000047947 */ /* 0x000fea0003800000 */
.L_x_3:
[----:B012-4-:R-:W-:Y:S01]  /*0970*/  NOP ;  /* 0x0000000000007918 */ /* 0x017fe20000000000 */
.L_x_4:
[----:B------:R-:W-:Y:S01]  /*0980*/  ULDC.64 UR4, c[0x0][0x598] ;  /* 0x0001660000047ab9 */ /* 0x000fe20000000a00 */
[----:B------:R-:W-:Y:S01]  /*0990*/  ULDC.64 UR36, c[0x0][0x208] ;  /* 0x0000820000247ab9 */ /* 0x000fe20000000a00 */
[----:B------:R-:W-:-:S04]  /*09a0*/  ISETP.NE.U32.AND P0, PT, RZ, UR4, PT ;  /* 0x00000004ff007c0c */ /* 0x000fc8000bf05070 */
[----:B------:R-:W-:-:S13]  /*09b0*/  ISETP.NE.AND.EX P0, PT, RZ, UR5, PT, P0 ;  /* 0x00000005ff007c0c */ /* 0x000fda000bf05300 */
[----:B------:R-:W-:Y:S05]  /*09c0*/  @!P0 BRA `(.L_x_5) ;  /* 0x00000000001c8947 */ /* 0x000fea0003800000 */
[----:B------:R-:W0:Y:S02]  /*09d0*/  LDC.64 R8, c[0x0][0x598] ;  /* 0x00016600ff087b82 */ /* 0x000e240000000a00 */
[----:B0-----:R-:W2:Y:S02]  /*09e0*/  LDG.E.64 R8, desc[UR36][R8.64] ;  /* 0x0000002408087981 */ /* 0x001ea4000c1e1b00 */
[----:B--2---:R-:W-:-:S04]  /*09f0*/  ISETP.NE.U32.AND P0, PT, R8, RZ, PT ;  /* 0x000000ff0800720c */ /* 0x004fc80003f05070 */
[----:B------:R-:W-:-:S13]  /*0a00*/  ISETP.NE.AND.EX P0, PT, R9, RZ, PT, P0 ;  /* 0x000000ff0900720c */ /* 0x000fda0003f05300 */
[----:B------:R-:W-:Y:S05]  /*0a10*/  @!P0 BRA `(.L_x_5) ;  /* 0x0000000000088947 */ /* 0x000fea0003800000 */
[----:B------:R0:W5:Y:S01]  /*0a20*/  LD.E R154, desc[UR36][R8.64] ;  /* 0x00000024089a7980 */ /* 0x000162000c101900 */
[----:B------:R-:W-:Y:S05]  /*0a30*/  BRA `(.L_x_6) ;  /* 0x0000000000247947 */ /* 0x000fea0003800000 */
.L_x_5:
[----:B------:R-:W-:Y:S02]  /*0a40*/  ULDC.64 UR4, c[0x0][0x588] ;  /* 0x0001620000047ab9 */ /* 0x000fe40000000a00 */
[----:B------:R-:W-:-:S04]  /*0a50*/  ISETP.NE.U32.AND P0, PT, RZ, UR4, PT ;  /* 0x00000004ff007c0c */ /* 0x000fc8000bf05070 */
[----:B------:R-:W-:-:S13]  /*0a60*/  ISETP.NE.AND.EX P0, PT, RZ, UR5, PT, P0 ;  /* 0x00000005ff007c0c */ /* 0x000fda000bf05300 */
[----:B------:R-:W-:Y:S05]  /*0a70*/  @!P0 BRA `(.L_x_7) ;  /* 0x00000000000c8947 */ /* 0x000fea0003800000 */
[----:B------:R-:W0:Y:S02]  /*0a80*/  LDC.64 R154, c[0x0][0x588] ;  /* 0x00016200ff9a7b82 */ /* 0x000e240000000a00 */
[----:B0-----:R1:W5:Y:S01]  /*0a90*/  LDG.E R154, desc[UR36][R154.64] ;  /* 0x000000249a9a7981 */ /* 0x001362000c1e1900 */
[----:B------:R-:W-:Y:S05]  /*0aa0*/  BRA `(.L_x_6) ;  /* 0x0000000000087947 */ /* 0x000fea0003800000 */
.L_x_7:
[----:B------:R-:W-:Y:S02]  /*0ab0*/  ULDC UR4, c[0x0][0x580] ;  /* 0x0001600000047ab9 */ /* 0x000fe40000000800 */
[----:B------:R-:W-:-:S07]  /*0ac0*/  IMAD.U32 R154, RZ, RZ, UR4 ;  /* 0x00000004ff9a7e24 */ /* 0x000fce000f8e00ff */
.L_x_6:
[----:B------:R-:W-:Y:S02]  /*0ad0*/  ULDC.64 UR4, c[0x0][0x5a0] ;  /* 0x0001680000047ab9 */ /* 0x000fe40000000a00 */
[----:B------:R-:W-:-:S04]  /*0ae0*/  ISETP.NE.U32.AND P0, PT, RZ, UR4, PT ;  /* 0x00000004ff007c0c */ /* 0x000fc8000bf05070 */
[----:B------:R-:W-:-:S13]  /*0af0*/  ISETP.NE.AND.EX P0, PT, RZ, UR5, PT, P0 ;  /* 0x00000005ff007c0c */ /* 0x000fda000bf05300 */
[----:B------:R-:W-:Y:S05]  /*0b00*/  @!P0 BRA `(.L_x_8) ;  /* 0x00000000001c8947 */ /* 0x000fea0003800000 */
[----:B0-----:R-:W0:Y:S02]  /*0b10*/  LDC.64 R8, c[0x0][0x5a0] ;  /* 0x00016800ff087b82 */ /* 0x001e240000000a00 */
[----:B0-----:R-:W2:Y:S02]  /*0b20*/  LDG.E.64 R8, desc[UR36][R8.64] ;  /* 0x0000002408087981 */ /* 0x001ea4000c1e1b00 */
[----:B--2---:R-:W-:-:S04]  /*0b30*/  ISETP.NE.U32.AND P0, PT, R8, RZ, PT ;  /* 0x000000ff0800720c */ /* 0x004fc80003f05070 */
[----:B------:R-:W-:-:S13]  /*0b40*/  ISETP.NE.AND.EX P0, PT, R9, RZ, PT, P0 ;  /* 0x000000ff0900720c */ /* 0x000fda0003f05300 */
[----:B------:R-:W-:Y:S05]  /*0b50*/  @!P0 BRA `(.L_x_8) ;  /* 0x0000000000088947 */ /* 0x000fea0003800000 */
[----:B-1----:R0:W5:Y:S01]  /*0b60*/  LD.E R155, desc[UR36][R8.64] ;  /* 0x00000024089b7980 */ /* 0x002162000c101900 */
[----:B------:R-:W-:Y:S05]  /*0b70*/  BRA `(.L_x_9) ;  /* 0x0000000000247947 */ /* 0x000fea0003800000 */
.L_x_8:
[----:B------:R-:W-:Y:S02]  /*0b80*/  ULDC.64 UR4, c[0x0][0x590] ;  /* 0x0001640000047ab9 */ /* 0x000fe40000000a00 */
[----:B------:R-:W-:-:S04]  /*0b90*/  ISETP.NE.U32.AND P0, PT, RZ, UR4, PT ;  /* 0x00000004ff007c0c */ /* 0x000fc8000bf05070 */
[----:B------:R-:W-:-:S13]  /*0ba0*/  ISETP.NE.AND.EX P0, PT, RZ, UR5, PT, P0 ;  /* 0x00000005ff007c0c */ /* 0x000fda000bf05300 */
[----:B------:R-:W-:Y:S05]  /*0bb0*/  @!P0 BRA `(.L_x_10) ;  /* 0x00000000000c8947 */ /* 0x000fea0003800000 */
[----:B0-----:R-:W1:Y:S02]  /*0bc0*/  LDC.64 R8, c[0x0][0x590] ;  /* 0x00016400ff087b82 */ /* 0x001e640000000a00 */
[----:B-1----:R1:W5:Y:S01]  /*0bd0*/  LDG.E R155, desc[UR36][R8.64] ;  /* 0x00000024089b7981 */ /* 0x002362000c1e1900 */
[----:B------:R-:W-:Y:S05]  /*0be0*/  BRA `(.L_x_9) ;  /* 0x0000000000087947 */ /* 0x000fea0003800000 */
.L_x_10:
[----:B------:R-:W-:Y:S02]  /*0bf0*/  ULDC UR4, c[0x0][0x584] ;  /* 0x0001610000047ab9 */ /* 0x000fe40000000800 */
[----:B-1----:R-:W-:-:S07]  /*0c00*/  IMAD.U32 R155, RZ, RZ, UR4 ;  /* 0x00000004ff9b7e24 */ /* 0x002fce000f8e00ff */
.L_x_9:
[----:B------:R-:W2:Y:S01]  /*0c10*/  LDC R2, c[0x0][0x65c] ;  /* 0x00019700ff027b82 */ /* 0x000ea20000000800 */
[----:B------:R-:W-:Y:S01]  /*0c20*/  ULDC UR6, c[0x0][0x28c] ;  /* 0x0000a30000067ab9 */ /* 0x000fe20000000800 */
[----:B------:R-:W-:Y:S01]  /*0c30*/  ISETP.NE.AND P0, PT, R10, 0x2, PT ;  /* 0x000000020a00780c */ /* 0x000fe20003f05270 */
[----:B------:R-:W-:Y:S01]  /*0c40*/  UIADD3 UR6, UR6, 0x3f, URZ ;  /* 0x0000003f06067890 */ /* 0x000fe2000fffe03f */
[----:B01----:R-:W-:Y:S01]  /*0c50*/  IMAD.U32 R8, RZ, RZ, UR12 ;  /* 0x0000000cff087e24 */ /* 0x003fe2000f8e00ff */
[----:B------:R-:W-:Y:S01]  /*0c60*/  UMOV UR38, URZ ;  /* 0x0000003f00267c82 */ /* 0x000fe20008000000 */
[----:B------:R-:W-:Y:S01]  /*0c70*/  IMAD.MOV.U32 R9, RZ, RZ, RZ ;  /* 0x000000ffff097224 */ /* 0x000fe200078e00ff */
[----:B------:R-:W-:Y:S01]  /*0c80*/  USHF.R.S32.HI UR7, URZ, 0x1f, UR6 ;  /* 0x0000001f3f077899 */ /* 0x000fe20008011406 */
[----:B------:R-:W-:Y:S01]  /*0c90*/  UMOV UR39, URZ ;  /* 0x0000003f00277c82 */ /* 0x000fe20008000000 */
[----:B------:R-:W-:Y:S02]  /*0ca0*/  ULDC.64 UR8, c[0x0][0x650] ;  /* 0x0001940000087ab9 */ /* 0x000fe40000000a00 */
[----:B------:R-:W-:-:S04]  /*0cb0*/  ULEA.HI UR7, UR7, UR6, URZ, 0x6 ;  /* 0x0000000607077291 */ /* 0x000fc8000f8f303f */
[----:B------:R-:W-:Y:S01]  /*0cc0*/  USHF.R.S32.HI UR40, URZ, 0x6, UR7 ;  /* 0x000000063f287899 */ /* 0x000fe20008011407 */
[----:B--2---:R-:W-:-:S13]  /*0cd0*/  ISETP.NE.AND P1, PT, R2, 0x1, PT ;  /* 0x000000010200780c */ /* 0x004fda0003f25270 */
[----:B------:R-:W0:Y:S01]  /*0ce0*/  @P1 LDC R19, c[0x0][0x10] ;  /* 0x00000400ff131b82 */ /* 0x000e220000000800 */
[----:B------:R-:W-:Y:S02]  /*0cf0*/  @P1 IMAD.MOV.U32 R7, RZ, RZ, RZ ;  /* 0x000000ffff071224 */ /* 0x000fe400078e00ff */
[----:B------:R-:W-:-:S05]  /*0d00*/  @P1 IMAD.MOV.U32 R17, RZ, RZ, RZ ;  /* 0x000000ffff111224 */ /* 0x000fca00078e00ff */
[----:B------:R-:W1:Y:S01]  /*0d10*/  @!P1 LDC R11, c[0x0][0xc] ;  /* 0x00000300ff0b9b82 */ /* 0x000e620000000800 */
[----:B------:R-:W-:Y:S01]  /*0d20*/  ULDC UR4, c[0x0][0xc] ;  /* 0x0000030000047ab9 */ /* 0x000fe20000000800 */
[----:B------:R-:W-:Y:S02]  /*0d30*/  ULDC UR5, c[0x0][0x10] ;  /* 0x0000040000057ab9 */ /* 0x000fe40000000800 */
[----:B------:R-:W-:-:S04]  /*0d40*/  UIMAD.WIDE.U32 UR4, UR4, UR5, URZ ;  /* 0x00000005040472a5 */ /* 0x000fc8000f8e003f */
[----:B------:R-:W2:Y:S01]  /*0d50*/  LDC R2, c[0x0][0x14] ;  /* 0x00000500ff027b82 */ /* 0x000ea20000000800 */
[----:B0-----:R-:W-:-:S04]  /*0d60*/  @P1 IMAD.WIDE.U32 R18, R19, UR12, R6 ;  /* 0x0000000c13121c25 */ /* 0x001fc8000f8e0006 */
[----:B------:R-:W-:Y:S02]  /*0d70*/  @P1 IMAD.IADD R17, R19, 0x1, R17 ;  /* 0x0000000113111824 */ /* 0x000fe400078e0211 */
[----:B-1----:R-:W-:-:S04]  /*0d80*/  @!P1 IMAD.WIDE.U32 R8, R6, R11, R8 ;  /* 0x0000000b06089225 */ /* 0x002fc800078e0008 */
[----:B------:R-:W-:Y:S02]  /*0d90*/  @!P1 IMAD.MOV.U32 R18, RZ, RZ, R8 ;  /* 0x000000ffff129224 */ /* 0x000fe400078e0008 */
[----:B------:R-:W-:Y:S02]  /*0da0*/  @!P1 IMAD.MOV.U32 R17, RZ, RZ, R9 ;  /* 0x000000ffff119224 */ /* 0x000fe400078e0009 */
[----:B--2---:R-:W-:-:S04]  /*0db0*/  IMAD.WIDE.U32 R12, R2, UR4, RZ ;  /* 0x00000004020c7c25 */ /* 0x004fc8000f8e00ff */
[----:B------:R-:W-:Y:S01]  /*0dc0*/  IMAD R23, R2, UR5, RZ ;  /* 0x0000000502177c24 */ /* 0x000fe2000f8e02ff */
[----:B------:R0:W-:Y:S03]  /*0dd0*/  STL.64 [R1], R12 ;  /* 0x0000000c01007387 */ /* 0x0001e60000100a00 */
[----:B------:R-:W-:Y:S01]  /*0de0*/  IMAD.IADD R23, R13, 0x1, R23 ;  /* 0x000000010d177824 */ /* 0x000fe200078e0217 */
[----:B------:R-:W-:Y:S06]  /*0df0*/  @P0 BRA `(.L_x_11) ;  /* 0x0000000000200947 */ /* 0x000fec0003800000 */
[----:B------:R-:W-:Y:S01]  /*0e00*/  UISETP.GE.U32.AND UP0, UPT, UR40, 0x5, UPT ;  /* 0x000000052800788c */ /* 0x000fe2000bf06070 */
[----:B------:R-:W-:Y:S01]  /*0e10*/  IADD3 R18, P0, R18, R12, RZ ;  /* 0x0000000c12127210 */ /* 0x000fe20007f1e0ff */
[----:B------:R-:W-:Y:S01]  /*0e20*/  UIMAD.WIDE.U32 UR4, UR40, -0x33333333, URZ ;  /* 0xcccccccd280478a5 */ /* 0x000fe2000f8e003f */
[----:B------:R-:W-:-:S03]  /*0e30*/  UMOV UR39, URZ ;  /* 0x0000003f00277c82 */ /* 0x000fc60008000000 */
[----:B------:R-:W-:Y:S01]  /*0e40*/  USHF.R.U32.HI UR4, URZ, 0x2, UR5 ;  /* 0x000000023f047899 */ /* 0x000fe20008011605 */
[----:B------:R-:W-:-:S03]  /*0e50*/  IMAD.X R17, R23, 0x1, R17, P0 ;  /* 0x0000000117117824 */ /* 0x000fc600000e0611 */
[----:B------:R-:W-:Y:S02]  /*0e60*/  UIMAD UR38, UR4, -0x5, UR40 ;  /* 0xfffffffb042678a4 */ /* 0x000fe4000f8e0228 */
[----:B------:R-:W-:-:S12]  /*0e70*/  @UP0 ULOP3.LUT UR39, UR4, 0x1, URZ, 0xc0, !UPT ;  /* 0x0000000104270892 */ /* 0x000fd8000f8ec03f */
.L_x_11:
[----:B------:R-:W-:Y:S01]  /*0e80*/  ISETP.GE.U32.AND P0, PT, R18, UR8, PT ;  /* 0x0000000812007c0c */ /* 0x000fe2000bf06070 */
[----:B------:R-:W-:Y:S01]  /*0e90*/  IMAD.MOV.U32 R19, RZ, RZ, -0x1 ;  /* 0xffffffffff137424 */ /* 0x000fe200078e00ff */
[----:B------:R-:W-:Y:S01]  /*0ea0*/  PRMT R8, RZ, 0x7610, R8 ;  /* 0x00007610ff087816 */ /* 0x000fe20000000008 */
[----:B------:R-:W-:Y:S01]  /*0eb0*/  IMAD.MOV.U32 R22, RZ, RZ, -0x1 ;  /* 0xffffffffff167424 */ /* 0x000fe200078e00ff */
[----:B------:R-:W-:Y:S01]  /*0ec0*/  ISETP.GE.U32.AND.EX P0, PT, R17, UR9, PT, P0 ;  /* 0x0000000911007c0c */ /* 0x000fe2000bf06100 */
[----:B------:R-:W-:-:S12]  /*0ed0*/  IMAD.MOV.U32 R2, RZ, RZ, -0x1 ;  /* 0xffffffffff027424 */ /* 0x000fd800078e00ff */
[----:B------:R-:W-:Y:S05]  /*0ee0*/  @P0 BRA `(.L_x_12) ;  /* 0x00000004002c0947 */ /* 0x000fea0003800000 */
[----:B------:R-:W1:Y:S01]  /*0ef0*/  LDC.64 R26, c[0x0][0x628] ;  /* 0x00018a00ff1a7b82 */ /* 0x000e620000000a00 */
[----:B------:R-:W-:Y:S02]  /*0f00*/  IMAD.MOV.U32 R8, RZ, RZ, R18 ;  /* 0x000000ffff087224 */ /* 0x000fe400078e0012 */
[----:B------:R-:W-:-:S05]  /*0f10*/  IMAD.MOV.U32 R9, RZ, RZ, R17 ;  /* 0x000000ffff097224 */ /* 0x000fca00078e0011 */
[----:B------:R-:W2:Y:S08]  /*0f20*/  LDC R2, c[0x0][0x630] ;  /* 0x00018c00ff027b82 */ /* 0x000eb00000000800 */
[----:B------:R-:W3:Y:S01]  /*0f30*/  LDC.64 R28, c[0x0][0x620] ;  /* 0x00018800ff1c7b82 */ /* 0x000ee20000000a00 */
[----:B-1----:R-:W-:-:S04]  /*0f40*/  ISETP.NE.U32.AND P0, PT, R26, RZ, PT ;  /* 0x000000ff1a00720c */ /* 0x002fc80003f05070 */
[----:B------:R-:W-:-:S13]  /*0f50*/  ISETP.NE.AND.EX P0, PT, R27, RZ, PT, P0 ;  /* 0x000000ff1b00720c */ /* 0x000fda0003f05300 */
[----:B--23--:R-:W-:Y:S05]  /*0f60*/  @!P0 BRA `(.L_x_13) ;  /* 0x0000000000288947 */ /* 0x00cfea0003800000 */
[----:B0-----:R-:W0:Y:S02]  /*0f70*/  LDC R13, c[0x0][0x634] ;  /* 0x00018d00ff0d7b82 */ /* 0x001e240000000800 */
[----:B0-----:R-:W-:-:S05]  /*0f80*/  IADD3 R13, P0, R18, R13, RZ ;  /* 0x0000000d120d7210 */ /* 0x001fca0007f1e0ff */
[----:B------:R-:W-:-:S04]  /*0f90*/  IMAD.X R15, RZ, RZ, R17, P0 ;  /* 0x000000ffff0f7224 */ /* 0x000fc800000e0611 */
[----:B------:R-:W-:-:S04]  /*0fa0*/  IMAD.WIDE.U32 R8, R15, R26, RZ ;  /* 0x0000001a0f087225 */ /* 0x000fc800078e00ff */
[----:B------:R-:W-:-:S04]  /*0fb0*/  IMAD.WIDE.U32 R10, P0, R13, R27, R8 ;  /* 0x0000001b0d0a7225 */ /* 0x000fc80007800008 */
[----:B------:R-:W-:-:S04]  /*0fc0*/  IMAD.WIDE.U32 R8, R13, R26, RZ ;  /* 0x0000001a0d087225 */ /* 0x000fc800078e00ff */
[----:B------:R-:W-:Y:S01]  /*0fd0*/  IMAD.X R13, RZ, RZ, RZ, P0 ;  /* 0x000000ffff0d7224 */ /* 0x000fe200000e06ff */
[----:B------:R-:W-:Y:S01]  /*0fe0*/  IADD3 RZ, P0, R9, R10, RZ ;  /* 0x0000000a09ff7210 */ /* 0x000fe20007f1e0ff */
[----:B------:R-:W-:-:S04]  /*0ff0*/  IMAD.MOV.U32 R12, RZ, RZ, R11 ;  /* 0x000000ffff0c7224 */ /* 0x000fc800078e000b */
[----:B------:R-:W-:-:S08]  /*1000*/  IMAD.WIDE.U32.X R8, R15, R27, R12, P0 ;  /* 0x0000001b0f087225 */ /* 0x000fd000000e040c */
.L_x_13:
[----:B------:R-:W1:Y:S01]  /*1010*/  LDC.64 R32, c[0x0][0x640] ;  /* 0x00019000ff207b82 */ /* 0x000e620000000a00 */
[-C--:B------:R-:W-:Y:S01]  /*1020*/  SHF.R.U64 R30, R8, R2.reuse, R9 ;  /* 0x00000002081e7219 */ /* 0x080fe20000001209 */
[----:B------:R-:W-:Y:S01]  /*1030*/  IMAD.MOV.U32 R19, RZ, RZ, R17 ;  /* 0x000000ffff137224 */ /* 0x000fe200078e0011 */
[----:B------:R-:W-:Y:S02]  /*1040*/  SHF.R.U32.HI R2, RZ, R2, R9 ;  /* 0x00000002ff027219 */ /* 0x000fe40000011609 */
[----:B------:R-:W-:-:S03]  /*1050*/  IADD3 R11, P0, RZ, -R30, RZ ;  /* 0x8000001eff0b7210 */ /* 0x000fc60007f1e0ff */
[----:B------:R-:W2:Y:S02]  /*1060*/  LDC R10, c[0x0][0x618] ;  /* 0x00018600ff0a7b82 */ /* 0x000ea40000000800 */
[----:B------:R-:W-:-:S04]  /*1070*/  IMAD.X R9, RZ, RZ, ~R2, P0 ;  /* 0x000000ffff097224 */ /* 0x000fc800000e0e02 */
[-C--:B------:R-:W-:Y:S02]  /*1080*/  IMAD R2, R9, R28.reuse, RZ ;  /* 0x0000001c09027224 */ /* 0x080fe400078e02ff */
[----:B0-----:R-:W0:Y:S01]  /*1090*/  LDC R13, c[0x0][0x608] ;  /* 0x00018200ff0d7b82 */ /* 0x001e220000000800 */
[----:B------:R-:W-:-:S04]  /*10a0*/  IMAD.WIDE.U32 R8, R11, R28, R18 ;  /* 0x0000001c0b087225 */ /* 0x000fc800078e0012 */
[----:B------:R-:W-:Y:S02]  /*10b0*/  IMAD R11, R11, R29, R2 ;  /* 0x0000001d0b0b7224 */ /* 0x000fe400078e0202 */
[----:B------:R-:W-:Y:S01]  /*10c0*/  IMAD.MOV.U32 R2, RZ, RZ, -0x1 ;  /* 0xffffffffff027424 */ /* 0x000fe200078e00ff */
[----:B------:R-:W3:Y:S01]  /*10d0*/  LDC R31, c[0x0][0x658] ;  /* 0x00019600ff1f7b82 */ /* 0x000ee20000000800 */
[----:B------:R-:W-:Y:S01]  /*10e0*/  IMAD.IADD R9, R9, 0x1, R11 ;  /* 0x0000000109097824 */ /* 0x000fe200078e020b */
[----:B-1----:R-:W-:Y:S01]  /*10f0*/  ISETP.NE.U32.AND P0, PT, R32, RZ, PT ;  /* 0x000000ff2000720c */ /* 0x002fe20003f05070 */
[----:B------:R-:W-:-:S03]  /*1100*/  IMAD.MOV.U32 R28, RZ, RZ, 0x1 ;  /* 0x00000001ff1c7424 */ /* 0x000fc600078e00ff */
[----:B------:R-:W-:Y:S02]  /*1110*/  ISETP.NE.AND.EX P0, PT, R33, RZ, PT, P0 ;  /* 0x000000ff2100720c */ /* 0x000fe40003f05300 */
[----:B------:R-:W1:Y:S01]  /*1120*/  LDC R27, c[0x0][0x600] ;  /* 0x00018000ff1b7b82 */ /* 0x000e620000000800 */
[-CC-:B--2---:R-:W-:Y:S02]  /*1130*/  SHF.R.U64 R25, R8, R10.reuse, R9.reuse ;  /* 0x0000000a08197219 */ /* 0x184fe40000001209 */
[----:B------:R-:W-:-:S05]  /*1140*/  SHF.R.U32.HI R8, RZ, R10, R9 ;  /* 0x0000000aff087219 */ /* 0x000fca0000011609 */
[----:B------:R-:W2:Y:S01]  /*1150*/  LDC R22, c[0x0][0x648] ;  /* 0x00019200ff167b82 */ /* 0x000ea20000000800 */
[-CC-:B0-----:R-:W-:Y:S02]  /*1160*/  SHF.R.U64 R34, R25, R13.reuse, R8.reuse ;  /* 0x0000000d19227219 */ /* 0x181fe40000001208 */
[----:B------:R-:W-:-:S05]  /*1170*/  SHF.R.U32.HI R8, RZ, R13, R8 ;  /* 0x0000000dff087219 */ /* 0x000fca0000011608 */
[----:B------:R-:W0:Y:S01]  /*1180*/  LDC R26, c[0x0][0x638] ;  /* 0x00018e00ff1a7b82 */ /* 0x000e220000000800 */
[-CC-:B---3--:R-:W-:Y:S02]  /*1190*/  SHF.R.U64 R36, R34, R31.reuse, R8.reuse ;  /* 0x0000001f22247219 */ /* 0x188fe40000001208 */
[-C--:B------:R-:W-:Y:S02]  /*11a0*/  SHF.L.U32 R2, R2, R31.reuse, RZ ;  /* 0x0000001f02027219 */ /* 0x080fe400000006ff */
[----:B------:R-:W-:Y:S01]  /*11b0*/  SHF.R.U32.HI R9, RZ, R31, R8 ;  /* 0x0000001fff097219 */ /* 0x000fe20000011608 */
[----:B------:R-:W-:Y:S01]  /*11c0*/  IMAD.MOV.U32 R8, RZ, RZ, R36 ;  /* 0x000000ffff087224 */ /* 0x000fe200078e0024 */
[----:B------:R-:W-:Y:S01]  /*11d0*/  LOP3.LUT R15, RZ, R2, RZ, 0x33, !PT ;  /* 0x00000002ff0f7212 */ /* 0x000fe200078e33ff */
[----:B------:R-:W3:Y:S01]  /*11e0*/  LDC R29, c[0x0][0x610] ;  /* 0x00018400ff1d7b82 */ /* 0x000ee20000000800 */
[----:B------:R-:W-:Y:S05]  /*11f0*/  @!P0 BRA `(.L_x_14) ;  /* 0x0000000000288947 */ /* 0x000fea0003800000 */
[----:B------:R-:W4:Y:S02]  /*1200*/  LDC R13, c[0x0][0x64c] ;  /* 0x00019300ff0d7b82 */ /* 0x000f240000000800 */
[----:B----4-:R-:W-:-:S05]  /*1210*/  IADD3 R13, P0, R36, R13, RZ ;  /* 0x0000000d240d7210 */ /* 0x010fca0007f1e0ff */
        /* <DEDUP_REMOVED lines=8> */
.L_x_14:
[----:B--2---:R-:W-:Y:S01]  /*12a0*/  SHF.R.U64 R7, R8, R22, R9 ;  /* 0x0000001608077219 */ /* 0x004fe20000001209 */
[----:B-1----:R-:W-:Y:S01]  /*12b0*/  VIADD R8, R27, 0xffffffff ;  /* 0xffffffff1b087836 */ /* 0x002fe20000000000 */
[----:B------:R-:W-:Y:S01]  /*12c0*/  SHF.L.U32 R2, R28, R31, RZ ;  /* 0x0000001f1c027219 */ /* 0x000fe200000006ff */
[----:B------:R-:W-:Y:S01]  /*12d0*/  @P1 IMAD R20, R21, R24, R6 ;  /* 0x0000001815141224 */ /* 0x000fe200078e0206 */
[----:B------:R-:W-:Y:S01]  /*12e0*/  LOP3.LUT R15, R34, R15, RZ, 0xc0, !PT ;  /* 0x0000000f220f7212 */ /* 0x000fe200078ec0ff */
[----:B------:R-:W-:Y:S01]  /*12f0*/  IMAD.MOV R9, RZ, RZ, -R7 ;  /* 0x000000ffff097224 */ /* 0x000fe200078e0a07 */
[----:B------:R-:W-:Y:S01]  /*1300*/  LOP3.LUT R8, R25, R8, RZ, 0xc0, !PT ;  /* 0x0000000819087212 */ /* 0x000fe200078ec0ff */
[----:B------:R-:W-:Y:S02]  /*1310*/  IMAD.MOV.U32 R6, RZ, RZ, 0x1 ;  /* 0x00000001ff067424 */ /* 0x000fe400078e00ff */
[----:B------:R-:W-:Y:S02]  /*1320*/  IMAD R15, R2, R7, R15 ;  /* 0x00000007020f7224 */ /* 0x000fe400078e020f */
[----:B0-----:R-:W-:-:S02]  /*1330*/  IMAD R2, R9, R26, R36 ;  /* 0x0000001a09027224 */ /* 0x001fc400078e0224 */
[----:B---3--:R-:W-:Y:S02]  /*1340*/  IMAD R19, R15, R29, R20 ;  /* 0x0000001d0f137224 */ /* 0x008fe400078e0214 */
[--C-:B------:R-:W-:Y:S01]  /*1350*/  IMAD R2, R2, R27, R8.reuse ;  /* 0x0000001b02027224 */ /* 0x100fe200078e0208 */
[----:B------:R-:W-:-:S04]  /*1360*/  PRMT R8, R6, 0x7610, R8 ;  /* 0x0000761006087816 */ /* 0x000fc80000000008 */
[----:B------:R-:W-:Y:S02]  /*1370*/  SEL R22, R2, R19, !P1 ;  /* 0x0000001302167207 */ /* 0x000fe40004800000 */
[----:B------:R-:W-:Y:S01]  /*1380*/  SEL R19, R19, R2, !P1 ;  /* 0x0000000213137207 */ /* 0x000fe20004800000 */
[----:B------:R-:W-:-:S07]  /*1390*/  IMAD.MOV.U32 R2, RZ, RZ, R30 ;  /* 0x000000ffff027224 */ /* 0x000fce00078e001e */
.L_x_12:
[----:B------:R-:W-:Y:S05]  /*13a0*/  @!P2 BRA `(.L_x_15) ;  /* 0x00000000000ca947 */ /* 0x000fea0003800000 */
[----:B------:R-:W-:Y:S01]  /*13b0*/  UCGABAR_WAIT ;  /* 0x0000000000007dc7 */ /* 0x000fe20008000000 */
[----:B------:R-:W-:Y:S01]  /*13c0*/  CCTL.IVALL ;  /* 0x00000000ff00798f */ /* 0x000fe20002000000 */
[----:B------:R-:W-:Y:S05]  /*13d0*/  BRA `(.L_x_16) ;  /* 0x0000000000047947 */ /* 0x000fea0003800000 */
.L_x_15:
[----:B------:R-:W-:Y:S06]  /*13e0*/  BAR.SYNC.DEFER_BLOCKING 0x0 ;  /* 0x0000000000007b1d */ /* 0x000fec0000010000 */
.L_x_16:
[----:B------:R-:W-:Y:S05]  /*13f0*/  @!P4 BRA `(.L_x_17) ;  /* 0x00000090008cc947 */ /* 0x000fea0003800000 */
[----:B------:R-:W-:-:S13]  /*1400*/  ISETP.GT.U32.AND P0, PT, R35, 0x1, PT ;  /* 0x000000012300780c */ /* 0x000fda0003f04070 */
[----:B------:R-:W-:Y:S05]  /*1410*/  @P0 EXIT ;  /* 0x000000000000094d */ /* 0x000fea0003800000 */
.L_x_18:
[----:B------:R-:W-:-:S08]  /*1420*/  NOP ;  /* 0x0000000000007918 */ /* 0x000fd00000000000 */
[----:B------:R-:W1:Y:S02]  /*1430*/  USETMAXREG.TRY_ALLOC.CTAPOOL UP0, 0xe8 ;  /* 0x000000e8000079c8 */ /* 0x000e640008000600 */
[----:B-1----:R-:W-:-:S13]  /*1440*/  PLOP3.LUT P0, PT, PT, PT, UP0, 0x80, 0x0 ;  /* 0x000000000000781c */ /* 0x002fda0003f0f008 */
[----:B------:R-:W-:Y:S05]  /*1450*/  @!P0 BRA `(.L_x_18) ;  /* 0xfffffffc00f08947 */ /* 0x000fea000383ffff */
[----:B------:R-:W-:-:S13]  /*1460*/  LOP3.LUT P0, RZ, R8, 0xff, RZ, 0xc0, !PT ;  /* 0x000000ff08ff7812 */ /* 0x000fda000780c0ff */
[----:B------:R-:W-:Y:S05]  /*1470*/  @!P0 EXIT ;  /* 0x000000000000894d */ /* 0x000fea0003800000 */
[----:B------:R-:W1:Y:S01]  /*1480*/  S2UR UR4, SR_CgaCtaId ;  /* 0x00000000000479c3 */ /* 0x000e620000008800 */
[----:B------:R-:W-:Y:S01]  /*1490*/  VIADD R14, R14, 0xffffffff ;  /* 0xffffffff0e0e7836 */ /* 0x000fe20000000000 */
[CC--:B------:R-:W-:Y:S01]  /*14a0*/  LEA.HI R4, R0.reuse, R3.reuse, RZ, 0x2 ;  /* 0x0000000300047211 */ /* 0x0c0fe200078f10ff */
[----:B------:R-:W-:Y:S01]  /*14b0*/  UMOV UR41, 0x400 ;  /* 0x0000040000297882 */ /* 0x000fe20000000000 */
[----:B------:R-:W-:Y:S01]  /*14c0*/  LEA.HI R0, R0, R3, RZ, 0x5 ;  /* 0x0000000300007211 */ /* 0x000fe200078f28ff */
[----:B------:R-:W-:Y:S01]  /*14d0*/  UISETP.LT.AND UP0, UPT, UR40, 0x1, UPT ;  /* 0x000000012800788c */ /* 0x000fe2000bf01270 */
[----:B------:R-:W-:Y:S01]  /*14e0*/  R2UR UR42, R14 ;  /* 0x000000000e2a72ca */ /* 0x000fe200000e0000 */
[----:B------:R-:W-:Y:S01]  /*14f0*/  USHF.L.U32 UR44, UR40, 0x1, URZ ;  /* 0x00000001282c7899 */ /* 0x000fe2000800063f */
[--C-:B------:R-:W-:Y:S01]  /*1500*/  SHF.R.S32.HI R156, RZ, 0x2, R4.reuse ;  /* 0x00000002ff9c7819 */ /* 0x100fe20000011404 */
[----:B------:R-:W-:Y:S01]  /*1510*/  USEL UR43, UR40, 0x1, UP0 ;  /* 0x00000001282b7887 */ /* 0x000fe20008000000 */
[----:B------:R-:W-:-:S02]  /*1520*/  SHF.R.S32.HI R5, RZ, 0x1f, R4 ;  /* 0x0000001fff057819 */ /* 0x000fc40000011404 */
[----:B------:R-:W-:Y:S01]  /*1530*/  LOP3.LUT R158, R4, 0xfffffffc, RZ, 0xc0, !PT ;  /* 0xfffffffc049e7812 */ /* 0x000fe200078ec0ff */
[----:B------:R-:W-:Y:S01]  /*1540*/  UIADD3 UR43, -UR43, UR40, URZ ;  /* 0x000000282b2b7290 */ /* 0x000fe2000fffe13f */
[----:B------:R-:W-:Y:S02]  /*1550*/  LEA.HI R5, R5, R156, RZ, 0x3 ;  /* 0x0000009c05057211 */ /* 0x000fe400078f18ff */
[----:B------:R-:W-:Y:S01]  /*1560*/  ISETP.NE.AND P0, PT, R14, RZ, PT ;  /* 0x000000ff0e00720c */ /* 0x000fe20003f05270 */
[----:B------:R-:W-:Y:S01]  /*1570*/  IMAD.IADD R158, R3, 0x1, -R158 ;  /* 0x00000001039e7824 */ /* 0x000fe200078e0a9e */
[----:B------:R-:W-:Y:S01]  /*1580*/  LOP3.LUT R5, R5, 0xfffffff8, RZ, 0xc0, !PT ;  /* 0xfffffff805057812 */ /* 0x000fe200078ec0ff */
[----:B------:R-:W-:Y:S01]  /*1590*/  USHF.L.U32 UR42, UR42, 0x3, URZ ;  /* 0x000000032a2a7899 */ /* 0x000fe2000800063f */
[----:B------:R-:W-:Y:S02]  /*15a0*/  LOP3.LUT R174, R16, 0x1, RZ, 0xfc, !PT ;  /* 0x0000000110ae7812 */ /* 0x000fe400078efcff */
[----:B------:R-:W-:Y:S01]  /*15b0*/  SEL R175, RZ, 0x1, P0 ;  /* 0x00000001ffaf7807 */ /* 0x000fe20000000000 */
[----:B------:R-:W-:Y:S01]  /*15c0*/  IMAD.IADD R156, R156, 0x1, -R5 ;  /* 0x000000019c9c7824 */ /* 0x000fe200078e0a05 */
[----:B-1----:R-:W-:Y:S01]  /*15d0*/  ULEA UR41, UR4, UR41, 0x18 ;  /* 0x0000002904297291 */ /* 0x002fe2000f8ec03f */
[----:B------:R-:W-:Y:S01]  /*15e0*/  SHF.R.S32.HI R5, RZ, 0x5, R0 ;  /* 0x00000005ff057819 */ /* 0x000fe20000011400 */
[----:B------:R-:W-:Y:S01]  /*15f0*/  IMAD.U32 R160, RZ, RZ, UR42 ;  /* 0x0000002affa07e24 */ /* 0x000fe2000f8e00ff */
[----:B------:R-:W-:Y:S01]  /*1600*/  ULDC UR4, c[0x0][0x284] ;  /* 0x0000a10000047ab9 */ /* 0x000fe20000000800 */
[----:B------:R-:W-:Y:S01]  /*1610*/  UIADD3 UR45, UR41, 0x60, URZ ;  /* 0x00000060292d7890 */ /* 0x000fe2000fffe03f */
[--C-:B------:R-:W-:Y:S01]  /*1620*/  SHF.R.S32.HI R157, RZ, 0x1f, R156.reuse ;  /* 0x0000001fff9d7819 */ /* 0x100fe2000001149c */
[----:B------:R-:W-:Y:S01]  /*1630*/  IMAD R163, R5, -0x10, -R156 ;  /* 0xfffffff005a37824 */ /* 0x000fe200078e0a9c */
[----:B------:R-:W-:-:S02]  /*1640*/  LOP3.LUT R162, R160, 0x8, RZ, 0xc0, !PT ;  /* 0x00000008a0a27812 */ /* 0x000fc400078ec0ff */
[----:B------:R-:W-:Y:S01]  /*1650*/  LOP3.LUT R160, R160, 0x8, RZ, 0xc, !PT ;  /* 0x00000008a0a07812 */ /* 0x000fe200078e0cff */
[----:B------:R-:W-:Y:S01]  /*1660*/  IMAD.U32 R159, RZ, RZ, UR45 ;  /* 0x0000002dff9f7e24 */ /* 0x000fe2000f8e00ff */
[----:B------:R-:W-:Y:S01]  /*1670*/  LOP3.LUT R162, R162, 0x18, RZ, 0x3c, !PT ;  /* 0x00000018a2a27812 */ /* 0x000fe200078e3cff */
[----:B------:R-:W-:-:S04]  /*1680*/  IMAD.WIDE R156, R5, 0x10, R156 ;  /* 0x00000010059c7825 */ /* 0x000fc800078e029c */
[----:B------:R-:W-:Y:S02]  /*1690*/  VIADD R161, R159, UR42 ;  /* 0x0000002a9fa17c36 */ /* 0x000fe40008000000 */
[----:B------:R-:W-:-:S07]  /*16a0*/  VIADD R163, R163, UR4 ;  /* 0x00000004a3a37c36 */ /* 0x000fce0008000000 */
.L_x_294:
[----:B------:R-:W-:Y:S01]  /*16b0*/  SHF.L.U32 R0, R175, 0x1f, RZ ;  /* 0x0000001faf007819 */ /* 0x000fe200000006ff */
[----:B------:R-:W-:Y:S02]  /*16c0*/  ULDC UR4, c[0x0][0x28c] ;  /* 0x0000a30000047ab9 */ /* 0x000fe40000000800 */
[----:B------:R-:W-:Y:S01]  /*16d0*/  ISETP.LT.AND P1, PT, RZ, UR4, PT ;  /* 0x00000004ff007c0c */ /* 0x000fe2000bf21270 */
[----:B------:R-:W1:Y:S02]  /*16e0*/  SYNCS.PHASECHK.TRANS64.TRYWAIT P0, [R159+UR42], R0 ;  /* 0x000000009f0075a7 */ /* 0x000e64000800016a */
[----:B-1-34-:R-:W-:Y:S10]  /*16f0*/  @!P0 BRA `(.L_x_19) ;  /* 0x000000a000088947 */ /* 0x01aff40003800000 */
.L_x_317:
[----:B------:R-:W-:Y:S05]  /*1700*/  @P1 BRA `(.L_x_20) ;  /* 0x0000000000401947 */ /* 0x000fea0003800000 */
[----:B-1----:R-:W-:Y:S01]  /*1710*/  MOV R0, 0x0 ;  /* 0x0000000000007802 */ /* 0x002fe20000000f00 */
[----:B------:R-:W-:Y:S01]  /*1720*/  ULDC.64 UR4, c[0x4][0x68] ;  /* 0x01001a0000047ab9 */ /* 0x000fe20000000a00 */
[----:B------:R-:W-:Y:S01]  /*1730*/  ULDC.64 UR6, c[0x4][0x8] ;  /* 0x0100020000067ab9 */ /* 0x000fe20000000a00 */
[----:B------:R-:W-:Y:S01]  /*1740*/  IMAD.U32 R4, RZ, RZ, UR4 ;  /* 0x00000004ff047e24 */ /* 0x000fe2000f8e00ff */
[----:B------:R1:W2:Y:S01]  /*1750*/  LDC.64 R14, c[0x4][R0] ;  /* 0x01000000000e7b82 */ /* 0x0002a20000000a00 */
[----:B------:R-:W-:Y:S01]  /*1760*/  IMAD.U32 R5, RZ, RZ, UR5 ;  /* 0x00000005ff057e24 */ /* 0x000fe2000f8e00ff */
[----:B------:R-:W-:Y:S01]  /*1770*/  ULDC.64 UR4, c[0x4][0x70] ;  /* 0x01001c0000047ab9 */ /* 0x000fe20000000a00 */
[----:B------:R-:W-:Y:S02]  /*1780*/  IMAD.U32 R10, RZ, RZ, UR6 ;  /* 0x00000006ff0a7e24 */ /* 0x000fe4000f8e00ff */
[----:B------:R-:W-:Y:S02]  /*1790*/  IMAD.U32 R6, RZ, RZ, UR4 ;  /* 0x00000004ff067e24 */ /* 0x000fe4000f8e00ff */
[----:B------:R-:W-:-:S02]  /*17a0*/  IMAD.U32 R7, RZ, RZ, UR5 ;  /* 0x00000005ff077e24 */ /* 0x000fc4000f8e00ff */
[----:B------:R-:W-:Y:S02]  /*17b0*/  IMAD.U32 R11, RZ, RZ, UR7 ;  /* 0x00000007ff0b7e24 */ /* 0x000fe4000f8e00ff */
[----:B------:R-:W-:Y:S02]  /*17c0*/  IMAD.MOV.U32 R8, RZ, RZ, 0x1e1 ;  /* 0x000001e1ff087424 */ /* 0x000fe400078e00ff */
[----:B0-----:R-:W-:Y:S02]  /*17d0*/  IMAD.MOV.U32 R12, RZ, RZ, 0x1 ;  /* 0x00000001ff0c7424 */ /* 0x001fe400078e00ff */
[----:B-1----:R-:W-:-:S07]  /*17e0*/  IMAD.MOV.U32 R13, RZ, RZ, RZ ;  /* 0x000000ffff0d7224 */ /* 0x002fce00078e00ff */
[----:B------:R-:W-:-:S07]  /*17f0*/  LEPC R20, `(.L_x_20) ;  /* 0x000000001014794e */ /* 0x000fce0000000000 */
[----:B--2--5:R-:W-:Y:S05]  /*1800*/  CALL.ABS.NOINC R14 ;  /* 0x000000000e007343 */ /* 0x024fea0003c00000 */
.L_x_20:
[----:B------:R-:W-:-:S13]  /*1810*/  ISETP.NE.AND P0, PT, R174, 0x3, PT ;  /* 0x00000003ae00780c */ /* 0x000fda0003f05270 */
[----:B------:R-:W-:Y:S05]  /*1820*/  @!P0 BRA `(.L_x_21) ;  /* 0x0000000000048947 */ /* 0x000fea0003800000 */
[----:B------:R-:W-:Y:S01]  /*1830*/  BPT.TRAP 0x1 ;  /* 0x000000040000795c */ /* 0x000fe20000300000 */
.L_x_21:
[----:B------:R-:W-:Y:S02]  /*1840*/  IMAD.U32 R3, RZ, RZ, UR38 ;  /* 0x00000026ff037e24 */ /* 0x000fe4000f8e00ff */
[----:B-1----:R-:W-:-:S03]  /*1850*/  IMAD.U32 R0, RZ, RZ, UR39 ;  /* 0x00000027ff007e24 */ /* 0x002fc6000f8e00ff */
[----:B------:R-:W-:Y:S02]  /*1860*/  LEA R3, R3, UR41, 0x3 ;  /* 0x0000002903037c11 */ /* 0x000fe4000f8e18ff */
[----:B------:R-:W-:-:S04]  /*1870*/  SHF.L.U32 R0, R0, 0x1f, RZ ;  /* 0x0000001f00007819 */ /* 0x000fc800000006ff */
[----:B------:R1:W2:Y:S01]  /*1880*/  SYNCS.PHASECHK.TRANS64.TRYWAIT P1, [R3+URZ], R0 ;  /* 0x00000000030075a7 */ /* 0x0002a2000802017f */
[----:B------:R-:W-:Y:S05]  /*1890*/  @!P0 BRA `(.L_x_22) ;  /* 0x0000000000048947 */ /* 0x000fea0003800000 */
[----:B------:R-:W-:Y:S01]  /*18a0*/  BPT.TRAP 0x1 ;  /* 0x000000040000795c */ /* 0x000fe20000300000 */
.L_x_22:
[----:B------:R-:W-:-:S05]  /*18b0*/  IMAD.U32 R4, RZ, RZ, UR43 ;  /* 0x0000002bff047e24 */ /* 0x000fca000f8e00ff */
[----:B------:R-:W-:Y:S01]  /*18c0*/  ISETP.GE.AND P2, PT, R4, 0x1, PT ;  /* 0x000000010400780c */ /* 0x000fe20003f46270 */
[----:B--2---:R-:W-:-:S12]  /*18d0*/  @P1 BRA `(.L_x_23) ;  /* 0x0000000000081947 */ /* 0x004fd80003800000 */
[----:B------:R-:W2:Y:S02]  /*18e0*/  SYNCS.PHASECHK.TRANS64.TRYWAIT P1, [R3+URZ], R0 ;  /* 0x00000000030075a7 */ /* 0x000ea4000802017f */
[----:B--2---:R-:W-:Y:S05]  /*18f0*/  @!P1 BRA `(.L_x_24) ;  /* 0x0000009c009c9947 */ /* 0x004fea0003800000 */
.L_x_23:
[----:B------:R-:W-:Y:S05]  /*1900*/  WARPSYNC.ALL ;  /* 0x0000000000007948 */ /* 0x000fea0003800000 */
[----:B------:R-:W-:Y:S01]  /*1910*/  UIADD3 UR4, UR41, 0x180, URZ ;  /* 0x0000018029047890 */ /* 0x000fe2000fffe03f */
[----:B------:R-:W-:Y:S01]  /*1920*/  WARPGROUP.ARRIVE ;  /* 0x00000000000079c5 */ /* 0x000fe20000000000 */
[----:B------:R-:W-:Y:S02]  /*1930*/  UIADD3 UR5, UR41, 0xa180, URZ ;  /* 0x0000a18029057890 */ /* 0x000fe4000fffe03f */
[----:B------:R-:W-:Y:S02]  /*1940*/  USHF.R.U32.HI UR4, URZ, 0x4, UR4 ;  /* 0x000000043f047899 */ /* 0x000fe40008011604 */
[----:B------:R-:W-:-:S02]  /*1950*/  USHF.R.U32.HI UR5, URZ, 0x4, UR5 ;  /* 0x000000043f057899 */ /* 0x000fc40008011605 */
[----:B------:R-:W-:Y:S02]  /*1960*/  ULOP3.LUT UR4, UR4, 0x3fff, URZ, 0xc0, !UPT ;  /* 0x00003fff04047892 */ /* 0x000fe4000f8ec03f */
[----:B------:R-:W-:Y:S02]  /*1970*/  ULOP3.LUT UR5, UR5, 0x3fff, URZ, 0xc0, !UPT ;  /* 0x00003fff05057892 */ /* 0x000fe4000f8ec03f */
[----:B------:R-:W-:Y:S02]  /*1980*/  ULOP3.LUT UR8, UR4, 0x10000, URZ, 0xfc, !UPT ;  /* 0x0001000004087892 */ /* 0x000fe4000f8efc3f */
[----:B------:R-:W-:Y:S02]  /*1990*/  ULOP3.LUT UR9, UR5, 0x10000, URZ, 0xfc, !UPT ;  /* 0x0001000005097892 */ /* 0x000fe4000f8efc3f */
[----:B------:R-:W-:Y:S02]  /*19a0*/  ULEA UR10, UR38, UR8, 0x9 ;  /* 0x00000008260a7291 */ /* 0x000fe4000f8e483f */
[----:B------:R-:W-:Y:S01]  /*19b0*/  ULEA UR11, UR38, UR9, 0xb ;  /* 0x00000009260b7291 */ /* 0x000fe2000f8e583f */
[----:B------:R-:W-:Y:S01]  /*19c0*/  UMOV UR5, 0x40000040 ;  /* 0x4000004000057882 */ /* 0x000fe20000000000 */
[----:B------:R-:W-:-:S03]  /*19d0*/  UMOV UR7, 0x40000040 ;  /* 0x4000004000077882 */ /* 0x000fc60000000000 */
[----:B------:R-:W-:Y:S02]  /*19e0*/  UMOV UR4, UR10 ;  /* 0x0000000a00047c82 */ /* 0x000fe40008000000 */
[----:B------:R-:W-:Y:S02]  /*19f0*/  UMOV UR6, UR11 ;  /* 0x0000000b00067c82 */ /* 0x000fe40008000000 */
[----:B------:R-:W-:Y:S01]  /*1a00*/  HGMMA.64x256x16.F32 R24, gdesc[UR4], RZ, !UPT, gsb0 ;  /* 0x03e00000041879f0 */ /* 0x000fe2000c0008ff */
[----:B------:R-:W-:Y:S02]  /*1a10*/  UIADD3 UR4, UR10, 0x2, URZ ;  /* 0x000000020a047890 */ /* 0x000fe4000fffe03f */
[----:B------:R-:W-:Y:S01]  /*1a20*/  UIADD3 UR6, UR11, 0x2, URZ ;  /* 0x000000020b067890 */ /* 0x000fe2000fffe03f */
[----:B------:R-:W-:Y:S01]  /*1a30*/  UMOV UR5, 0x40000040 ;  /* 0x4000004000057882 */ /* 0x000fe20000000000 */
[----:B------:R-:W-:Y:S01]  /*1a40*/  UMOV UR7, 0x40000040 ;  /* 0x4000004000077882 */ /* 0x000fe20000000000 */
[----:B------:R-:W-:-:S02]  /*1a50*/  WARPGROUP.DEPBAR.LE gsb0, 0x0 ;  /* 0x00008000000079c5 */ /* 0x000fc40000010000 */
[----:B------:R-:W-:-:S15]  /*1a60*/  WARPGROUP.ARRIVE ;  /* 0x00000000000079c5 */ /* 0x000fde0000000000 */
[----:B------:R-:W-:-:S05]  /*1a70*/  NOP ;  /* 0x0000000000007918 */ /* 0x000fca0000000000 */
[----:B------:R-:W-:Y:S01]  /*1a80*/  HGMMA.64x256x16.F32 R24, gdesc[UR4], R24, gsb0 ;  /* 0x03e00000041879f0 */ /* 0x000fe20008000818 */
[----:B------:R-:W-:Y:S02]  /*1a90*/  UIADD3 UR4, UR10, 0x4, URZ ;  /* 0x000000040a047890 */ /* 0x000fe4000fffe03f */
[----:B------:R-:W-:Y:S01]  /*1aa0*/  UIADD3 UR6, UR11, 0x4, URZ ;  /* 0x000000040b067890 */ /* 0x000fe2000fffe03f */
[----:B------:R-:W-:Y:S01]  /*1ab0*/  UMOV UR5, 0x40000040 ;  /* 0x4000004000057882 */ /* 0x000fe20000000000 */
[----:B------:R-:W-:Y:S01]  /*1ac0*/  UMOV UR7, 0x40000040 ;  /* 0x4000004000077882 */ /* 0x000fe20000000000 */
[----:B------:R-:W-:Y:S02]  /*1ad0*/  WARPGROUP.DEPBAR.LE gsb0, 0x0 ;  /* 0x00008000000079c5 */ /* 0x000fe40000010000 */
        /* <DEDUP_REMOVED lines=10> */
[----:B------:R-:W-:Y:S03]  /*1b80*/  HGMMA.64x256x16.F32 R24, gdesc[UR4], R24, gsb0 ;  /* 0x03e00000041879f0 */ /* 0x000fe60008000818 */
[----:B------:R-:W-:Y:S02]  /*1b90*/  WARPGROUP.DEPBAR.LE gsb0, 0x0 ;  /* 0x00008000000079c5 */ /* 0x000fe40000010000 */
[----:B------:R-:W-:Y:S05]  /*1ba0*/  @!P2 BRA `(.L_x_25) ;  /* 0x000000040020a947 */ /* 0x000fea0003800000 */
[----:B------:R-:W-:Y:S01]  /*1bb0*/  UIADD3 UR4, UR38, 0x1, URZ ;  /* 0x0000000126047890 */ /* 0x000fe2000fffe03f */
[----:B-12---:R-:W-:Y:S02]  /*1bc0*/  IMAD.U32 R0, RZ, RZ, UR43 ;  /* 0x0000002bff007e24 */ /* 0x006fe4000f8e00ff */
[----:B------:R-:W-:Y:S01]  /*1bd0*/  IMAD.U32 R3, RZ, RZ, UR38 ;  /* 0x00000026ff037e24 */ /* 0x000fe2000f8e00ff */
[----:B------:R-:W-:-:S04]  /*1be0*/  UISETP.NE.AND UP0, UPT, UR4, 0x5, UPT ;  /* 0x000000050400788c */ /* 0x000fc8000bf05270 */
[----:B------:R-:W-:Y:S02]  /*1bf0*/  USEL UR5, URZ, 0x1, UP0 ;  /* 0x000000013f057887 */ /* 0x000fe40008000000 */
[----:B------:R-:W-:Y:S02]  /*1c00*/  USEL UR10, UR4, URZ, UP0 ;  /* 0x0000003f040a7287 */ /* 0x000fe40008000000 */
[----:B------:R-:W-:-:S06]  /*1c10*/  ULOP3.LUT UR5, UR39, UR5, URZ, 0x3c, !UPT ;  /* 0x0000000527057292 */ /* 0x000fcc000f8e3c3f */
[----:B------:R-:W-:-:S07]  /*1c20*/  IMAD.U32 R6, RZ, RZ, UR5 ;  /* 0x00000005ff067e24 */ /* 0x000fce000f8e00ff */
.L_x_32:
[----:B------:R-:W-:Y:S05]  /*1c30*/  @!P0 BRA `(.L_x_26) ;  /* 0x0000000000048947 */ /* 0x000fea0003800000 */
[----:B------:R-:W-:Y:S01]  /*1c40*/  BPT.TRAP 0x1 ;  /* 0x000000040000795c */ /* 0x000fe20000300000 */
.L_x_26:
[----:B------:R-:W-:Y:S01]  /*1c50*/  ULEA UR4, UR10, UR41, 0x3 ;  /* 0x000000290a047291 */ /* 0x000fe2000f8e183f */
[----:B------:R-:W-:-:S08]  /*1c60*/  SHF.L.U32 R4, R6, 0x1f, RZ ;  /* 0x0000001f06047819 */ /* 0x000fd000000006ff */
[----:B------:R1:W2:Y:S01]  /*1c70*/  SYNCS.PHASECHK.TRANS64.TRYWAIT P1, [UR4], R4 ;  /* 0x00000004ff0075a7 */ /* 0x0002a20008020144 */
[----:B------:R-:W-:Y:S05]  /*1c80*/  @!P0 BRA `(.L_x_27) ;  /* 0x0000000000048947 */ /* 0x000fea0003800000 */
[----:B------:R-:W-:Y:S01]  /*1c90*/  BPT.TRAP 0x1 ;  /* 0x000000040000795c */ /* 0x000fe20000300000 */
.L_x_27:
[----:B--2---:R-:W-:Y:S05]  /*1ca0*/  @P1 BRA `(.L_x_28) ;  /* 0x0000000000081947 */ /* 0x004fea0003800000 */
[----:B------:R-:W2:Y:S02]  /*1cb0*/  SYNCS.PHASECHK.TRANS64.TRYWAIT P1, [UR4], R4 ;  /* 0x00000004ff0075a7 */ /* 0x000ea40008020144 */
[----:B--2---:R-:W-:Y:S05]  /*1cc0*/  @!P1 BRA `(.L_x_29) ;  /* 0x0000009800bc9947 */ /* 0x004fea0003800000 */
.L_x_28:
[----:B------:R-:W-:Y:S01]  /*1cd0*/  ULEA UR11, UR10, UR8, 0x9 ;  /* 0x000000080a0b7291 */ /* 0x000fe2000f8e483f */
[----:B------:R-:W-:Y:S01]  /*1ce0*/  WARPGROUP.ARRIVE ;  /* 0x00000000000079c5 */ /* 0x000fe20000000000 */
[----:B------:R-:W-:Y:S01]  /*1cf0*/  ULEA UR12, UR10, UR9, 0xb ;  /* 0x000000090a0c7291 */ /* 0x000fe2000f8e583f */
[----:B------:R-:W-:Y:S01]  /*1d00*/  UMOV UR5, 0x40000040 ;  /* 0x4000004000057882 */ /* 0x000fe20000000000 */
[----:B------:R-:W-:-:S03]  /*1d10*/  UMOV UR7, 0x40000040 ;  /* 0x4000004000077882 */ /* 0x000fc60000000000 */
[----:B------:R-:W-:Y:S02]  /*1d20*/  UMOV UR4, UR11 ;  /* 0x0000000b00047c82 */ /* 0x000fe40008000000 */
[----:B------:R-:W-:Y:S02]  /*1d30*/  UMOV UR6, UR12 ;  /* 0x0000000c00067c82 */ /* 0x000fe40008000000 */
[----:B------:R-:W-:Y:S01]  /*1d40*/  HGMMA.64x256x16.F32 R24, gdesc[UR4], R24, gsb0 ;  /* 0x03e00000041879f0 */ /* 0x000fe20008000818 */
        /* <DEDUP_REMOVED lines=26> */
[----:B------:R-:W-:Y:S01]  /*1ef0*/  BPT.TRAP 0x1 ;  /* 0x000000040000795c */ /* 0x000fe20000300000 */
.L_x_30:
[----:B------:R-:W-:-:S13]  /*1f00*/  ISETP.NE.AND P1, PT, R153, RZ, PT ;  /* 0x000000ff9900720c */ /* 0x000fda0003f25270 */
[----:B-12---:R-:W-:-:S05]  /*1f10*/  @P1 LEA R4, R3, UR41, 0x3 ;  /* 0x0000002903041c11 */ /* 0x006fca000f8e18ff */
[----:B------:R-:W-:-:S05]  /*1f20*/  @P1 VIADD R5, R4, 0x28 ;  /* 0x0000002804051836 */ /* 0x000fca0000000000 */
[----:B------:R-:W-:-:S04]  /*1f30*/  @P1 PRMT R5, R152, 0x654, R5 ;  /* 0x0000065498051816 */ /* 0x000fc80000000005 */
[----:B------:R1:W-:Y:S01]  /*1f40*/  @P1 SYNCS.ARRIVE.TRANS64.RED.A1T0 RZ, [R5+URZ], RZ ;  /* 0x000000ff05ff19a7 */ /* 0x0003e2000810043f */
[----:B------:R-:W-:-:S13]  /*1f50*/  ISETP.GT.U32.AND P1, PT, R16, 0x1, PT ;  /* 0x000000011000780c */ /* 0x000fda0003f24070 */
[----:B-1----:R-:W-:Y:S05]  /*1f60*/  @P1 BRA `(.L_x_31) ;  /* 0x0000000000041947 */ /* 0x002fea0003800000 */
[----:B------:R-:W-:Y:S01]  /*1f70*/  BPT.TRAP 0x1 ;  /* 0x000000040000795c */ /* 0x000fe20000300000 */
.L_x_31:
[----:B------:R-:W-:Y:S01]  /*1f80*/  UIADD3 UR10, UR10, 0x1, URZ ;  /* 0x000000010a0a7890 */ /* 0x000fe2000fffe03f */
[C---:B------:R-:W-:Y:S01]  /*1f90*/  ISETP.GT.AND P2, PT, R0.reuse, 0x1, PT ;  /* 0x000000010000780c */ /* 0x040fe20003f44270 */
[----:B------:R-:W-:Y:S02]  /*1fa0*/  VIADD R3, R3, 0x1 ;  /* 0x0000000103037836 */ /* 0x000fe40000000000 */
[----:B------:R-:W-:Y:S01]  /*1fb0*/  UISETP.NE.AND UP0, UPT, UR10, 0x5, UPT ;  /* 0x000000050a00788c */ /* 0x000fe2000bf05270 */
[----:B------:R-:W-:Y:S02]  /*1fc0*/  VIADD R0, R0, 0xffffffff ;  /* 0xffffffff00007836 */ /* 0x000fe40000000000 */
[C---:B------:R-:W-:Y:S01]  /*1fd0*/  ISETP.NE.AND P1, PT, R3.reuse, 0x5, PT ;  /* 0x000000050300780c */ /* 0x040fe20003f25270 */
[----:B------:R-:W-:Y:S02]  /*1fe0*/  USEL UR4, URZ, 0x1, UP0 ;  /* 0x000000013f047887 */ /* 0x000fe40008000000 */
[----:B------:R-:W-:Y:S01]  /*1ff0*/  USEL UR10, UR10, URZ, UP0 ;  /* 0x0000003f0a0a7287 */ /* 0x000fe20008000000 */
[----:B------:R-:W-:-:S03]  /*2000*/  SEL R3, R3, RZ, P1 ;  /* 0x000000ff03037207 */ /* 0x000fc60000800000 */
[----:B------:R-:W-:Y:S01]  /*2010*/  LOP3.LUT R6, R6, UR4, RZ, 0x3c, !PT ;  /* 0x0000000406067c12 */ /* 0x000fe2000f8e3cff */
[----:B------:R-:W-:Y:S07]  /*2020*/  @P2 BRA `(.L_x_32) ;  /* 0xfffffffc00002947 */ /* 0x000fee000383ffff */
.L_x_25:
[----:B-12---:R-:W1:Y:S01]  /*2030*/  LDC R0, c[0x0][0x28c] ;  /* 0x0000a300ff007b82 */ /* 0x006e620000000800 */
[----:B------:R2:W-:Y:S01]  /*2040*/  SYNCS.ARRIVE.TRANS64.A1T0 RZ, [R160+UR45], RZ ;  /* 0x000000ffa0ff79a7 */ /* 0x0005e2000810002d */
[----:B-1----:R-:W-:-:S13]  /*2050*/  ISETP.GE.AND P1, PT, R0, 0x1, PT ;  /* 0x000000010000780c */ /* 0x002fda0003f26270 */
[----:B--2---:R-:W-:Y:S05]  /*2060*/  @!P1 BRA `(.L_x_33) ;  /* 0x0000000000449947 */ /* 0x004fea0003800000 */
[----:B------:R-:W-:Y:S05]  /*2070*/  @!P0 BRA `(.L_x_34) ;  /* 0x0000000000048947 */ /* 0x000fea0003800000 */
[----:B------:R-:W-:Y:S01]  /*2080*/  BPT.TRAP 0x1 ;  /* 0x000000040000795c */ /* 0x000fe20000300000 */
.L_x_34:
[----:B------:R-:W-:-:S13]  /*2090*/  ISETP.NE.AND P0, PT, R153, RZ, PT ;  /* 0x000000ff9900720c */ /* 0x000fda0003f05270 */
[----:B------:R-:W-:-:S05]  /*20a0*/  VOTEU.ANY UP0, P0 ;  /* 0x00000000003f7886 */ /* 0x000fca0000000100 */
[----:B------:R-:W-:-:S06]  /*20b0*/  @UP0 UIADD3 UR4, UR43, UR38, URZ ;  /* 0x000000262b040290 */ /* 0x000fcc000fffe03f */
[----:B------:R-:W-:Y:S02]  /*20c0*/  IMAD.U32 R4, RZ, RZ, UR4 ;  /* 0x00000004ff047e24 */ /* 0x000fe4000f8e00ff */
[----:B------:R-:W-:Y:S02]  /*20d0*/  IMAD.U32 R3, RZ, RZ, UR4 ;  /* 0x00000004ff037e24 */ /* 0x000fe4000f8e00ff */
[----:B------:R-:W-:-:S05]  /*20e0*/  @P0 IMAD.WIDE.U32 R4, R4, -0x33333333, RZ ;  /* 0xcccccccd04040825 */ /* 0x000fca00078e00ff */
[----:B------:R-:W-:-:S05]  /*20f0*/  @P0 SHF.R.U32.HI R0, RZ, 0x2, R5 ;  /* 0x00000002ff000819 */ /* 0x000fca0000011605 */
[----:B------:R-:W-:-:S05]  /*2100*/  @P0 IMAD R0, R0, -0x5, R3 ;  /* 0xfffffffb00000824 */ /* 0x000fca00078e0203 */
[----:B------:R-:W-:-:S05]  /*2110*/  @P0 LEA R0, R0, UR41, 0x3 ;  /* 0x0000002900000c11 */ /* 0x000fca000f8e18ff */
[----:B------:R-:W-:-:S05]  /*2120*/  @P0 VIADD R3, R0, 0x28 ;  /* 0x0000002800030836 */ /* 0x000fca0000000000 */
[----:B------:R-:W-:-:S04]  /*2130*/  @P0 PRMT R3, R152, 0x654, R3 ;  /* 0x0000065498030816 */ /* 0x000fc80000000003 */
[----:B------:R1:W-:Y:S01]  /*2140*/  @P0 SYNCS.ARRIVE.TRANS64.RED.A1T0 RZ, [R3+URZ], RZ ;  /* 0x000000ff03ff09a7 */ /* 0x0003e2000810043f */
[----:B------:R-:W-:-:S13]  /*2150*/  ISETP.GT.U32.AND P0, PT, R16, 0x1, PT ;  /* 0x000000011000780c */ /* 0x000fda0003f04070 */
[----:B-1----:R-:W-:Y:S05]  /*2160*/  @P0 BRA `(.L_x_33) ;  /* 0x0000000000040947 */ /* 0x002fea0003800000 */
[----:B------:R-:W-:Y:S01]  /*2170*/  BPT.TRAP 0x1 ;  /* 0x000000040000795c */ /* 0x000fe20000300000 */
.L_x_33:
[----:B------:R-:W-:Y:S01]  /*2180*/  SHF.L.U32 R0, R175, 0x1f, RZ ;  /* 0x0000001faf007819 */ /* 0x000fe200000006ff */
[----:B------:R-:W-:Y:S01]  /*2190*/  UIADD3 UR38, UR44, UR38, URZ ;  /* 0x000000262c267290 */ /* 0x000fe2000fffe03f */
[----:B------:R-:W1:Y:S01]  /*21a0*/  LDC R15, c[0x0][0x288] ;  /* 0x0000a200ff0f7b82 */ /* 0x000e620000000800 */
[----:B------:R-:W-:Y:S01]  /*21b0*/  UISETP.GE.U32.AND UP1, UPT, UR44, 0x5, UPT ;  /* 0x000000052c00788c */ /* 0x000fe2000bf26070 */
[----:B------:R-:W-:Y:S01]  /*21c0*/  IMAD.SHL.U32 R8, R158, 0x2, RZ ;  /* 0x000000029e087824 */ /* 0x000fe200078e00ff */
[----:B------:R-:W-:Y:S02]  /*21d0*/  UISETP.GT.U32.AND UP0, UPT, UR38, 0x4, UPT ;  /* 0x000000042600788c */ /* 0x000fe4000bf04070 */
[----:B------:R-:W-:Y:S02]  /*21e0*/  UIMAD.WIDE.U32 UR4, UR38, -0x33333333, URZ ;  /* 0xcccccccd260478a5 */ /* 0x000fe4000f8e003f */
[----:B------:R-:W-:Y:S01]  /*21f0*/  UISETP.LT.U32.AND UP0, UPT, UR44, 0x5, UP0 ;  /* 0x000000052c00788c */ /* 0x000fe20008701070 */
[----:B------:R-:W2:Y:S01]  /*2200*/  SYNCS.PHASECHK.TRANS64.TRYWAIT P0, [R159+UR42+0x10], R0 ;  /* 0x000010009f0075a7 */ /* 0x000ea2000800016a */
[----:B------:R-:W-:Y:S01]  /*2210*/  USHF.R.U32.HI UR4, URZ, 0x2, UR5 ;  /* 0x000000023f047899 */ /* 0x000fe20008011605 */
[----:B------:R-:W-:Y:S01]  /*2220*/  SHF.R.S32.HI R9, RZ, 0x1f, R8 ;  /* 0x0000001fff097819 */ /* 0x000fe20000011408 */
[----:B------:R-:W-:-:S02]  /*2230*/  USEL UR6, URZ, 0x1, !UP0 ;  /* 0x000000013f067887 */ /* 0x000fc4000c000000 */
[----:B------:R-:W-:Y:S02]  /*2240*/  UIMAD UR38, UR4, -0x5, UR38 ;  /* 0xfffffffb042678a4 */ /* 0x000fe4000f8e0226 */
[----:B------:R-:W-:-:S04]  /*2250*/  ULOP3.LUT UR39, UR39, UR6, URZ, 0x3c, !UPT ;  /* 0x0000000627277292 */ /* 0x000fc8000f8e3c3f */
[----:B------:R-:W-:Y:S01]  /*2260*/  @UP1 ULOP3.LUT UR39, UR39, 0x1, UR4, 0x78, !UPT ;  /* 0x0000000127271892 */ /* 0x000fe2000f8e7804 */
[----:B-12---:R-:W-:Y:S11]  /*2270*/  @!P0 BRA `(.L_x_35) ;  /* 0x0000009400688947 */ /* 0x006ff60003800000 */
.L_x_318:
[----:B------:R-:W-:Y:S01]  /*2280*/  IMAD.SHL.U32 R14, R19, 0x40, RZ ;  /* 0x00000040130e7824 */ /* 0x000fe200078e00ff */
[----:B------:R-:W-:Y:S01]  /*2290*/  ULDC UR6, c[0x0][0x284] ;  /* 0x0000a10000067ab9 */ /* 0x000fe20000000800 */
[----:B0-----:R-:W-:Y:S01]  /*22a0*/  IMAD.SHL.U32 R12, R22, 0x100, RZ ;  /* 0x00000100160c7824 */ /* 0x001fe200078e00ff */
[----:B------:R-:W-:Y:S01]  /*22b0*/  SHF.R.S32.HI R165, RZ, 0x1f, R2 ;  /* 0x0000001fffa57819 */ /* 0x000fe20000011402 */
[----:B------:R-:W-:Y:S01]  /*22c0*/  ULDC.64 UR4, c[0x0][0x5d0] ;  /* 0x0001740000047ab9 */ /* 0x000fe20000000a00 */
[----:B------:R-:W-:Y:S01]  /*22d0*/  ISETP.GE.AND P0, PT, R14, UR6, PT ;  /* 0x000000060e007c0c */ /* 0x000fe2000bf06270 */
[----:B------:R-:W-:Y:S01]  /*22e0*/  IMAD.WIDE.U32 R4, R2, UR4, R8 ;  /* 0x0000000402047c25 */ /* 0x000fe2000f8e0008 */
[----:B------:R-:W-:Y:S02]  /*22f0*/  SHF.R.S32.HI R13, RZ, 0x1f, R12 ;  /* 0x0000001fff0d7819 */ /* 0x000fe4000001140c */
[C---:B------:R-:W-:Y:S01]  /*2300*/  ISETP.GE.OR P0, PT, R12.reuse, R15, P0 ;  /* 0x0000000f0c00720c */ /* 0x040fe20000706670 */
[----:B------:R-:W-:Y:S01]  /*2310*/  IMAD R3, R165, UR4, RZ ;  /* 0x00000004a5037c24 */ /* 0x000fe2000f8e02ff */
[----:B------:R-:W-:-:S03]  /*2320*/  IADD3 R6, P1, R12, R4, RZ ;  /* 0x000000040c067210 */ /* 0x000fc60007f3e0ff */
[----:B------:R-:W-:-:S05]  /*2330*/  IMAD R3, R2, UR5, R3 ;  /* 0x0000000502037c24 */ /* 0x000fca000f8e0203 */
[----:B------:R-:W-:-:S03]  /*2340*/  IADD3.X R7, R13, R5, R3, P1, !PT ;  /* 0x000000050d077210 */ /* 0x000fc60000ffe403 */
[----:B------:R-:W-:Y:S05]  /*2350*/  @P0 BRA `(.L_x_36) ;  /* 0x0000007c00040947 */ /* 0x000fea0003800000 */
[----:B------:R-:W0:Y:S01]  /*2360*/  LDC.64 R10, c[0x0][0x5c8] ;  /* 0x00017200ff0a7b82 */ /* 0x000e220000000a00 */
[----:B-----5:R-:W-:Y:S01]  /*2370*/  FSETP.NEU.AND P0, PT, R155, RZ, PT ;  /* 0x000000ff9b00720b */ /* 0x020fe20003f0d000 */
[----:B------:R-:W-:Y:S01]  /*2380*/  IMAD R3, R158, -0x2, R15 ;  /* 0xfffffffe9e037824 */ /* 0x000fe200078e020f */
[----:B------:R-:W-:Y:S01]  /*2390*/  BSSY B0, `(.L_x_36) ;  /* 0x00007bd000007945 */ /* 0x000fe20003800000 */
[----:B------:R-:W-:-:S04]  /*23a0*/  IMAD.WIDE R166, R19, 0x40, R156 ;  /* 0x0000004013a67825 */ /* 0x000fc800078e029c */
[----:B-1----:R-:W-:Y:S02]  /*23b0*/  IMAD.IADD R0, R3, 0x1, -R12 ;  /* 0x0000000103007824 */ /* 0x002fe400078e0a0c */
[----:B------:R-:W-:-:S03]  /*23c0*/  IMAD.IADD R3, R163, 0x1, -R14 ;  /* 0x00000001a3037824 */ /* 0x000fc600078e0a0e */
[----:B------:R-:W-:-:S04]  /*23d0*/  ISETP.GT.AND P2, PT, R0, RZ, PT ;  /* 0x000000ff0000720c */ /* 0x000fc80003f44270 */
[----:B------:R-:W-:Y:S01]  /*23e0*/  ISETP.GT.AND P1, PT, R3, RZ, P2 ;  /* 0x000000ff0300720c */ /* 0x000fe20001724270 */
[-C--:B0-----:R-:W-:Y:S02]  /*23f0*/  IMAD R4, R167, R10.reuse, RZ ;  /* 0x0000000aa7047224 */ /* 0x081fe400078e02ff */
[----:B------:R-:W-:-:S04]  /*2400*/  IMAD.WIDE.U32 R6, R166, R10, R6 ;  /* 0x0000000aa6067225 */ /* 0x000fc800078e0006 */
[----:B------:R-:W-:-:S04]  /*2410*/  IMAD R5, R166, R11, R4 ;  /* 0x0000000ba6057224 */ /* 0x000fc800078e0204 */
[----:B------:R-:W-:Y:S01]  /*2420*/  IMAD.IADD R179, R7, 0x1, R5 ;  /* 0x0000000107b37824 */ /* 0x000fe200078e0205 */
[----:B------:R-:W-:Y:S06]  /*2430*/  @!P0 BRA `(.L_x_37) ;  /* 0x0000005400988947 */ /* 0x000fec0003800000 */
[----:B------:R-:W0:Y:S01]  /*2440*/  LDC.64 R20, c[0x0][0x5b8] ;  /* 0x00016e00ff147b82 */ /* 0x000e220000000a00 */
[----:B------:R-:W-:-:S07]  /*2450*/  ULDC.64 UR4, c[0x0][0x5c0] ;  /* 0x0001700000047ab9 */ /* 0x000fce0000000a00 */
[----:B------:R-:W1:Y:S08]  /*2460*/  LDC.64 R168, c[0x0][0x5b0] ;  /* 0x00016c00ffa87b82 */ /* 0x000e700000000a00 */
[----:B------:R-:W2:Y:S01]  /*2470*/  LDC.64 R14, c[0x0][0x5a8] ;  /* 0x00016a00ff0e7b82 */ /* 0x000ea20000000a00 */
[-C--:B0-----:R-:W-:Y:S02]  /*2480*/  IMAD R7, R165, R20.reuse, RZ ;  /* 0x00000014a5077224 */ /* 0x081fe400078e02ff */
[----:B------:R-:W-:-:S04]  /*2490*/  IMAD.WIDE.U32 R4, R2, R20, R8 ;  /* 0x0000001402047225 */ /* 0x000fc800078e0008 */
[----:B------:R-:W-:Y:S01]  /*24a0*/  IMAD R177, R2, R21, R7 ;  /* 0x0000001502b17224 */ /* 0x000fe200078e0207 */
[----:B------:R-:W-:Y:S01]  /*24b0*/  IADD3 R164, P0, R12, R4, RZ ;  /* 0x000000040ca47210 */ /* 0x000fe20007f1e0ff */
[----:B-1----:R-:W-:-:S03]  /*24c0*/  IMAD R4, R167, R168, RZ ;  /* 0x000000a8a7047224 */ /* 0x002fc600078e02ff */
[----:B------:R-:W-:Y:S01]  /*24d0*/  IADD3.X R165, R13, R5, R177, P0, !PT ;  /* 0x000000050da57210 */ /* 0x000fe200007fe4b1 */
[C---:B------:R-:W-:Y:S02]  /*24e0*/  IMAD R21, R166.reuse, R169, R4 ;  /* 0x000000a9a6157224 */ /* 0x040fe400078e0204 */
[----:B------:R-:W-:-:S04]  /*24f0*/  IMAD.WIDE.U32 R4, R166, R168, R164 ;  /* 0x000000a8a6047225 */ /* 0x000fc800078e00a4 */
[----:B------:R-:W-:Y:S01]  /*2500*/  IMAD.IADD R5, R5, 0x1, R21 ;  /* 0x0000000105057824 */ /* 0x000fe200078e0215 */
[----:B--2---:R-:W-:-:S04]  /*2510*/  LEA R170, P0, R4, R14, 0x1 ;  /* 0x0000000e04aa7211 */ /* 0x004fc800078008ff */
[----:B------:R-:W-:-:S05]  /*2520*/  LEA.HI.X R171, R4, R15, R5, 0x1, P0 ;  /* 0x0000000f04ab7211 */ /* 0x000fca00000f0c05 */
[----:B------:R0:W2:Y:S01]  /*2530*/  @P1 LDG.E.LTC128B.U16 R19, desc[UR36][R170.64] ;  /* 0x00000024aa131981 */ /* 0x0000a2000c1e1520 */
[----:B------:R-:W-:Y:S01]  /*2540*/  IMAD.WIDE.U32 R4, R166, R168, R12 ;  /* 0x000000a8a6047225 */ /* 0x000fe200078e000c */
[----:B------:R-:W-:Y:S02]  /*2550*/  BSSY B1, `(.L_x_38) ;  /* 0x0000014000017945 */ /* 0x000fe40003800000 */
[----:B------:R-:W-:-:S04]  /*2560*/  IADD3 R172, P0, R8, R4, RZ ;  /* 0x0000000408ac7210 */ /* 0x000fc80007f1e0ff */
[----:B------:R-:W-:Y:S01]  /*2570*/  IADD3.X R173, R9, R21, R5, P0, !PT ;  /* 0x0000001509ad7210 */ /* 0x000fe200007fe405 */
[C---:B0-----:R-:W-:Y:S01]  /*2580*/  IMAD.SHL.U32 R170, R168.reuse, 0x8, RZ ;  /* 0x00000008a8aa7824 */ /* 0x041fe200078e00ff */
[----:B------:R-:W-:Y:S01]  /*2590*/  SHF.L.U64.HI R171, R168, 0x3, R169 ;  /* 0x00000003a8ab7819 */ /* 0x000fe200000102a9 */
[----:B------:R-:W-:-:S04]  /*25a0*/  IMAD.WIDE.U32 R172, R2, R20, R172 ;  /* 0x0000001402ac7225 */ /* 0x000fc800078e00ac */
[----:B------:R-:W-:Y:S02]  /*25b0*/  IMAD.IADD R7, R177, 0x1, R173 ;  /* 0x00000001b1077824 */ /* 0x000fe400078e02ad */
[----:B--2---:R-:W-:-:S05]  /*25c0*/  HADD2.F32 R4, -RZ, R19.H0_H0 ;  /* 0x20000013ff047230 */ /* 0x004fca0000004100 */
[----:B------:R-:W-:Y:S01]  /*25d0*/  FMUL R5, R4, R155 ;  /* 0x0000009b04057220 */ /* 0x000fe20000400000 */
[----:B------:R-:W-:-:S03]  /*25e0*/  LEA R4, P0, R6, UR4, 0x1 ;  /* 0x0000000406047c11 */ /* 0x000fc6000f8008ff */
[----:B------:R-:W-:Y:S01]  /*25f0*/  FFMA R24, R24, R154, R5 ;  /* 0x0000009a18187223 */ /* 0x000fe20000000005 */
[----:B------:R-:W-:Y:S02]  /*2600*/  LEA.HI.X R5, R6, UR5, R179, 0x1, P0 ;  /* 0x0000000506057c11 */ /* 0x000fe400080f0cb3 */
[----:B------:R-:W-:Y:S02]  /*2610*/  ISETP.GT.AND P0, PT, R0, 0x1, PT ;  /* 0x000000010000780c */ /* 0x000fe40003f04270 */
[----:B------:R-:W-:Y:S02]  /*2620*/  F2FP.F16.F32.PACK_AB R24, RZ, R24 ;  /* 0x00000018ff18723e */ /* 0x000fe400000000ff */
[----:B------:R-:W-:Y:S02]  /*2630*/  ISETP.GT.AND P3, PT, R3, RZ, P0 ;  /* 0x000000ff0300720c */ /* 0x000fe40000764270 */
[C---:B------:R-:W-:Y:S01]  /*2640*/  LEA R6, P4, R172.reuse, R14, 0x1 ;  /* 0x0000000eac067211 */ /* 0x040fe200078808ff */
[----:B------:R0:W-:Y:S03]  /*2650*/  @P1 STG.E.U16 desc[UR36][R4.64], R24 ;  /* 0x0000001804001986 */ /* 0x0001e6000c101524 */
[----:B------:R-:W-:-:S07]  /*2660*/  LEA.HI.X R7, R172, R15, R7, 0x1, P4 ;  /* 0x0000000fac077211 */ /* 0x000fce00020f0c07 */
[----:B------:R-:W-:Y:S05]  /*2670*/  @!P3 BRA `(.L_x_39) ;  /* 0x000000000004b947 */ /* 0x000fea0003800000 */
[----:B------:R1:W5:Y:S02]  /*2680*/  LDG.E.LTC128B.U16 R19, desc[UR36][R6.64+0x2] ;  /* 0x0000022406137981 */ /* 0x000364000c1e1520 */
.L_x_39:
[----:B------:R-:W-:Y:S05]  /*2690*/  BSYNC B1 ;  /* 0x0000000000017941 */ /* 0x000fea0003800000 */
.L_x_38:
[----:B-----5:R-:W-:Y:S01]  /*26a0*/  HADD2.F32 R22, -RZ, R19.H0_H0 ;  /* 0x20000013ff167230 */ /* 0x020fe20000004100 */
[----:B------:R-:W-:Y:S01]  /*26b0*/  ISETP.GT.AND P2, PT, R3, 0x8, P2 ;  /* 0x000000080300780c */ /* 0x000fe20001744270 */
[----:B------:R-:W-:-:S04]  /*26c0*/  IMAD.WIDE.U32 R170, R166, R168, R170 ;  /* 0x000000a8a6aa7225 */ /* 0x000fc800078e00aa */
[----:B------:R-:W-:Y:S01]  /*26d0*/  FMUL R22, R22, R155 ;  /* 0x0000009b16167220 */ /* 0x000fe20000400000 */
[----:B------:R-:W-:Y:S01]  /*26e0*/  IMAD.IADD R167, R21, 0x1, R171 ;  /* 0x0000000115a77824 */ /* 0x000fe200078e02ab */
[----:B------:R-:W-:Y:S02]  /*26f0*/  IADD3 R21, P1, R164, R170, RZ ;  /* 0x000000aaa4157210 */ /* 0x000fe40007f3e0ff */
[----:B------:R-:W-:-:S03]  /*2700*/  FFMA R22, R25, R154, R22 ;  /* 0x0000009a19167223 */ /* 0x000fc60000000016 */
[----:B------:R-:W-:Y:S01]  /*2710*/  IMAD.X R164, R167, 0x1, R165, P1 ;  /* 0x00000001a7a47824 */ /* 0x000fe200008e06a5 */
[C---:B0-----:R-:W-:Y:S02]  /*2720*/  LEA R24, P1, R21.reuse, R14, 0x1 ;  /* 0x0000000e15187211 */ /* 0x041fe400078208ff */
[----:B------:R-:W-:Y:S02]  /*2730*/  F2FP.F16.F32.PACK_AB R22, RZ, R22 ;  /* 0x00000016ff16723e */ /* 0x000fe400000000ff */
[----:B------:R-:W-:-:S03]  /*2740*/  LEA.HI.X R25, R21, R15, R164, 0x1, P1 ;  /* 0x0000000f15197211 */ /* 0x000fc600008f0ca4 */
[----:B------:R0:W-:Y:S04]  /*2750*/  @P3 STG.E.U16 desc[UR36][R4.64+0x2], R22 ;  /* 0x0000021604003986 */ /* 0x0001e8000c101524 */
[----:B------:R-:W2:Y:S01]  /*2760*/  @P2 LDG.E.LTC128B.U16 R19, desc[UR36][R24.64] ;  /* 0x0000002418132981 */ /* 0x000ea2000c1e1520 */
[----:B------:R-:W-:Y:S01]  /*2770*/  IADD3 R8, P1, P3, R8, R170, R12 ;  /* 0x000000aa08087210 */ /* 0x000fe20007b3e00c */
[----:B------:R-:W-:Y:S01]  /*2780*/  BSSY B1, `(.L_x_40) ;  /* 0x0000011000017945 */ /* 0x000fe20003800000 */
[C---:B------:R-:W-:Y:S02]  /*2790*/  SHF.L.U64.HI R11, R10.reuse, 0x4, R11 ;  /* 0x000000040a0b7819 */ /* 0x040fe4000001020b */
[----:B------:R-:W-:Y:S02]  /*27a0*/  IADD3.X R9, R9, R167, R13, P1, P3 ;  /* 0x000000a709097210 */ /* 0x000fe40000fe640d */
[----:B------:R-:W-:-:S02]  /*27b0*/  LEA R10, P1, R10, R4, 0x4 ;  /* 0x000000040a0a7211 */ /* 0x000fc400078220ff */
[----:B------:R-:W-:Y:S01]  /*27c0*/  ISETP.GT.AND P0, PT, R3, 0x8, P0 ;  /* 0x000000080300780c */ /* 0x000fe20000704270 */
[----:B------:R-:W-:-:S04]  /*27d0*/  IMAD.WIDE.U32 R20, R2, R20, R8 ;  /* 0x0000001402147225 */ /* 0x000fc800078e0008 */
[----:B------:R-:W-:Y:S01]  /*27e0*/  IMAD.X R11, R11, 0x1, R5, P1 ;  /* 0x000000010b0b7824 */ /* 0x000fe200008e0605 */
[----:B------:R-:W-:Y:S01]  /*27f0*/  LEA R8, P3, R20, R14, 0x1 ;  /* 0x0000000e14087211 */ /* 0x000fe200078608ff */
[----:B------:R-:W-:-:S05]  /*2800*/  IMAD.IADD R2, R177, 0x1, R21 ;  /* 0x00000001b1027824 */ /* 0x000fca00078e0215 */
[----:B------:R-:W-:Y:S01]  /*2810*/  LEA.HI.X R9, R20, R15, R2, 0x1, P3 ;  /* 0x0000000f14097211 */ /* 0x000fe200018f0c02 */
[----:B--2---:R-:W-:-:S05]  /*2820*/  HADD2.F32 R12, -RZ, R19.H0_H0 ;  /* 0x20000013ff0c7230 */ /* 0x004fca0000004100 */
[----:B------:R-:W-:-:S04]  /*2830*/  FMUL R13, R12, R155 ;  /* 0x0000009b0c0d7220 */ /* 0x000fc80000400000 */
[----:B------:R-:W-:-:S05]  /*2840*/  FFMA R13, R26, R154, R13 ;  /* 0x0000009a1a0d7223 */ /* 0x000fca000000000d */
[----:B------:R-:W-:-:S05]  /*2850*/  F2FP.F16.F32.PACK_AB R13, RZ, R13 ;  /* 0x0000000dff0d723e */ /* 0x000fca00000000ff */
[----:B------:R0:W-:Y:S01]  /*2860*/  @P2 STG.E.U16 desc[UR36][R10.64], R13 ;  /* 0x0000000d0a002986 */ /* 0x0001e2000c101524 */
[----:B------:R-:W-:Y:S05]  /*2870*/  @!P0 BRA `(.L_x_41) ;  /* 0x0000000000048947 */ /* 0x000fea0003800000 */
[----:B------:R2:W5:Y:S02]  /*2880*/  LDG.E.LTC128B.U16 R19, desc[UR36][R8.64+0x2] ;  /* 0x0000022408137981 */ /* 0x000564000c1e1520 */
.L_x_41:
[----:B------:R-:W-:Y:S05]  /*2890*/  BSYNC B1 ;  /* 0x0000000000017941 */ /* 0x000fea0003800000 */
.L_x_40:
[----:B-----5:R-:W-:Y:S01]  /*28a0*/  HADD2.F32 R2, -RZ, R19.H0_H0 ;  /* 0x20000013ff027230 */ /* 0x020fe20000004100 */
[----:B------:R-:W-:Y:S01]  /*28b0*/  ISETP.GT.AND P1, PT, R0, 0x8, PT ;  /* 0x000000080000780c */ /* 0x000fe20003f24270 */
[----:B------:R-:W-:Y:S03]  /*28c0*/  BSSY B1, `(.L_x_42) ;  /* 0x0000008000017945 */ /* 0x000fe60003800000 */
[----:B------:R-:W-:Y:S01]  /*28d0*/  FMUL R2, R2, R155 ;  /* 0x0000009b02027220 */ /* 0x000fe20000400000 */
[----:B------:R-:W-:-:S03]  /*28e0*/  ISETP.GT.AND P2, PT, R3, RZ, P1 ;  /* 0x000000ff0300720c */ /* 0x000fc60000f44270 */
[----:B------:R-:W-:-:S05]  /*28f0*/  FFMA R2, R27, R154, R2 ;  /* 0x0000009a1b027223 */ /* 0x000fca0000000002 */
[----:B------:R-:W-:-:S05]  /*2900*/  F2FP.F16.F32.PACK_AB R2, RZ, R2 ;  /* 0x00000002ff02723e */ /* 0x000fca00000000ff */
[----:B------:R3:W-:Y:S01]  /*2910*/  @P0 STG.E.U16 desc[UR36][R10.64+0x2], R2 ;  /* 0x000002020a000986 */ /* 0x0007e2000c101524 */
[----:B------:R-:W-:Y:S05]  /*2920*/  @!P2 BRA `(.L_x_43) ;  /* 0x000000000004a947 */ /* 0x000fea0003800000 */
[----:B------:R4:W5:Y:S02]  /*2930*/  LDG.E.LTC128B.U16 R19, desc[UR36][R6.64+0x10] ;  /* 0x0000102406137981 */ /* 0x000964000c1e1520 */
.L_x_43:
[----:B------:R-:W-:Y:S05]  /*2940*/  BSYNC B1 ;  /* 0x0000000000017941 */ /* 0x000fea0003800000 */
.L_x_42:
[----:B---3-5:R-:W-:Y:S01]  /*2950*/  HADD2.F32 R2, -RZ, R19.H0_H0 ;  /* 0x20000013ff027230 */ /* 0x028fe20000004100 */
[----:B------:R-:W-:Y:S01]  /*2960*/  ISETP.GT.AND P0, PT, R0, 0x9, PT ;  /* 0x000000090000780c */ /* 0x000fe20003f04270 */
[----:B------:R-:W-:Y:S03]  /*2970*/  BSSY B1, `(.L_x_44) ;  /* 0x0000008000017945 */ /* 0x000fe60003800000 */
[----:B0-----:R-:W-:Y:S01]  /*2980*/  FMUL R13, R2, R155 ;  /* 0x0000009b020d7220 */ /* 0x001fe20000400000 */
[----:B------:R-:W-:-:S03]  /*2990*/  ISETP.GT.AND P3, PT, R3, RZ, P0 ;  /* 0x000000ff0300720c */ /* 0x000fc60000764270 */
[----:B------:R-:W-:-:S05]  /*29a0*/  FFMA R13, R28, R154, R13 ;  /* 0x0000009a1c0d7223 */ /* 0x000fca000000000d */
[----:B------:R-:W-:-:S05]  /*29b0*/  F2FP.F16.F32.PACK_AB R13, RZ, R13 ;  /* 0x0000000dff0d723e */ /* 0x000fca00000000ff */
[----:B------:R0:W-:Y:S01]  /*29c0*/  @P2 STG.E.U16 desc[UR36][R4.64+0x10], R13 ;  /* 0x0000100d04002986 */ /* 0x0001e2000c101524 */
[----:B------:R-:W-:Y:S05]  /*29d0*/  @!P3 BRA `(.L_x_45) ;  /* 0x000000000004b947 */ /* 0x000fea0003800000 */
[----:B------:R3:W5:Y:S02]  /*29e0*/  LDG.E.LTC128B.U16 R19, desc[UR36][R6.64+0x12] ;  /* 0x0000122406137981 */ /* 0x000764000c1e1520 */
.L_x_45:
[----:B------:R-:W-:Y:S05]  /*29f0*/  BSYNC B1 ;  /* 0x0000000000017941 */ /* 0x000fea0003800000 */
.L_x_44:
[----:B-----5:R-:W-:Y:S01]  /*2a00*/  HADD2.F32 R2, -RZ, R19.H0_H0 ;  /* 0x20000013ff027230 */ /* 0x020fe20000004100 */
[----:B------:R-:W-:Y:S01]  /*2a10*/  ISETP.GT.AND P1, PT, R3, 0x8, P1 ;  /* 0x000000080300780c */ /* 0x000fe20000f24270 */
[----:B------:R-:W-:Y:S03]  /*2a20*/  BSSY B1, `(.L_x_46) ;  /* 0x0000007000017945 */ /* 0x000fe60003800000 */
[----:B------:R-:W-:-:S04]  /*2a30*/  FMUL R2, R2, R155 ;  /* 0x0000009b02027220 */ /* 0x000fc80000400000 */
[----:B------:R-:W-:-:S05]  /*2a40*/  FFMA R2, R29, R154, R2 ;  /* 0x0000009a1d027223 */ /* 0x000fca0000000002 */
[----:B------:R-:W-:-:S05]  /*2a50*/  F2FP.F16.F32.PACK_AB R2, RZ, R2 ;  /* 0x00000002ff02723e */ /* 0x000fca00000000ff */
[----:B------:R0:W-:Y:S01]  /*2a60*/  @P3 STG.E.U16 desc[UR36][R4.64+0x12], R2 ;  /* 0x0000120204003986 */ /* 0x0001e2000c101524 */
[----:B------:R-:W-:Y:S05]  /*2a70*/  @!P1 BRA `(.L_x_47) ;  /* 0x0000000000049947 */ /* 0x000fea0003800000 */
[----:B------:R0:W5:Y:S02]  /*2a80*/  LDG.E.LTC128B.U16 R19, desc[UR36][R8.64+0x10] ;  /* 0x0000102408137981 */ /* 0x000164000c1e1520 */
.L_x_47:
[----:B------:R-:W-:Y:S05]  /*2a90*/  BSYNC B1 ;  /* 0x0000000000017941 */ /* 0x000fea0003800000 */
.L_x_46:
[----:B0----5:R-:W-:Y:S01]  /*2aa0*/  HADD2.F32 R2, -RZ, R19.H0_H0 ;  /* 0x20000013ff027230 */ /* 0x021fe20000004100 */
        /* <DEDUP_REMOVED lines=8> */
.L_x_49:
[----:B------:R-:W-:Y:S05]  /*2b30*/  BSYNC B1 ;  /* 0x0000000000017941 */ /* 0x000fea0003800000 */
.L_x_48:
        /* <DEDUP_REMOVED lines=10> */
.L_x_51:
[----:B------:R-:W-:Y:S05]  /*2be0*/  BSYNC B1 ;  /* 0x0000000000017941 */ /* 0x000fea0003800000 */
.L_x_50:
[----:B0----5:R-:W-:Y:S01]  /*2bf0*/  HADD2.F32 R2, -RZ, R19.H0_H0 ;  /* 0x20000013ff027230 */ /* 0x021fe20000004100 */
        /* <DEDUP_REMOVED lines=9> */
.L_x_53:
[----:B------:R-:W-:Y:S05]  /*2c90*/  BSYNC B1 ;  /* 0x0000000000017941 */ /* 0x000fea0003800000 */
.L_x_52:
        /* <DEDUP_REMOVED lines=9> */
.L_x_55:
[----:B------:R-:W-:Y:S05]  /*2d30*/  BSYNC B1 ;  /* 0x0000000000017941 */ /* 0x000fea0003800000 */
.L_x_54:
        /* <DEDUP_REMOVED lines=9> */
.L_x_57:
[----:B------:R-:W-:Y:S05]  /*2dd0*/  BSYNC B1 ;  /* 0x0000000000017941 */ /* 0x000fea0003800000 */
.L_x_56:
        /* <DEDUP_REMOVED lines=10> */
.L_x_59:
[----:B------:R-:W-:Y:S05]  /*2e80*/  BSYNC B1 ;  /* 0x0000000000017941 */ /* 0x000fea0003800000 */
.L_x_58:
        /* <DEDUP_REMOVED lines=10> */
.L_x_61:
[----:B------:R-:W-:Y:S05]  /*2f30*/  BSYNC B1 ;  /* 0x0000000000017941 */ /* 0x000fea0003800000 */
.L_x_60:
        /* <DEDUP_REMOVED lines=9> */
.L_x_63:
[----:B------:R-:W-:Y:S05]  /*2fd0*/  BSYNC B1 ;  /* 0x0000000000017941 */ /* 0x000fea0003800000 */
.L_x_62:
        /* <DEDUP_REMOVED lines=9> */
.L_x_65:
[----:B------:R-:W-:Y:S05]  /*3070*/  BSYNC B1 ;  /* 0x0000000000017941 */ /* 0x000fea0003800000 */
.L_x_64:
        /* <DEDUP_REMOVED lines=10> */
.L_x_67:
[----:B------:R-:W-:Y:S05]  /*3120*/  BSYNC B1 ;  /* 0x0000000000017941 */ /* 0x000fea0003800000 */
.L_x_66:
        /* <DEDUP_REMOVED lines=10> */
.L_x_69:
[----:B------:R-:W-:Y:S05]  /*31d0*/  BSYNC B1 ;  /* 0x0000000000017941 */ /* 0x000fea0003800000 */
.L_x_68:
        /* <DEDUP_REMOVED lines=9> */
.L_x_71:
[----:B------:R-:W-:Y:S05]  /*3270*/  BSYNC B1 ;  /* 0x0000000000017941 */ /* 0x000fea0003800000 */
.L_x_70:
        /* <DEDUP_REMOVED lines=9> */
.L_x_73:
[----:B------:R-:W-:Y:S05]  /*3310*/  BSYNC B1 ;  /* 0x0000000000017941 */ /* 0x000fea0003800000 */
.L_x_72:
        /* <DEDUP_REMOVED lines=10> */
.L_x_75:
[----:B------:R-:W-:Y:S05]  /*33c0*/  BSYNC B1 ;  /* 0x0000000000017941 */ /* 0x000fea0003800000 */
.L_x_74:
        /* <DEDUP_REMOVED lines=10> */
.L_x_77:
[----:B------:R-:W-:Y:S05]  /*3470*/  BSYNC B1 ;  /* 0x0000000000017941 */ /* 0x000fea0003800000 */
.L_x_76:
        /* <DEDUP_REMOVED lines=9> */
.L_x_79:
[----:B------:R-:W-:Y:S05]  /*3510*/  BSYNC B1 ;  /* 0x0000000000017941 */ /* 0x000fea0003800000 */
.L_x_78:
        /* <DEDUP_REMOVED lines=9> */
.L_x_81:
[----:B------:R-:W-:Y:S05]  /*35b0*/  BSYNC B1 ;  /* 0x0000000000017941 */ /* 0x000fea0003800000 */
.L_x_80:
        /* <DEDUP_REMOVED lines=10> */
.L_x_83:
[----:B------:R-:W-:Y:S05]  /*3660*/  BSYNC B1 ;  /* 0x0000000000017941 */ /* 0x000fea0003800000 */
.L_x_82:
        /* <DEDUP_REMOVED lines=10> */
.L_x_85:
[----:B------:R-:W-:Y:S05]  /*3710*/  BSYNC B1 ;  /* 0x0000000000017941 */ /* 0x000fea0003800000 */
.L_x_84:
        /* <DEDUP_REMOVED lines=9> */
.L_x_87:
[----:B------:R-:W-:Y:S05]  /*37b0*/  BSYNC B1 ;  /* 0x0000000000017941 */ /* 0x000fea0003800000 */
.L_x_86:
        /* <DEDUP_REMOVED lines=9> */
.L_x_89:
[----:B------:R-:W-:Y:S05]  /*3850*/  BSYNC B1 ;  /* 0x0000000000017941 */ /* 0x000fea0003800000 */
.L_x_88:
        /* <DEDUP_REMOVED lines=10> */
.L_x_91:
[----:B------:R-:W-:Y:S05]  /*3900*/  BSYNC B1 ;  /* 0x0000000000017941 */ /* 0x000fea0003800000 */
.L_x_90:
        /* <DEDUP_REMOVED lines=10> */
.L_x_93:
[----:B------:R-:W-:Y:S05]  /*39b0*/  BSYNC B1 ;  /* 0x0000000000017941 */ /* 0x000fea0003800000 */
.L_x_92:
        /* <DEDUP_REMOVED lines=9> */
.L_x_95:
[----:B------:R-:W-:Y:S05]  /*3a50*/  BSYNC B1 ;  /* 0x0000000000017941 */ /* 0x000fea0003800000 */
.L_x_94:
        /* <DEDUP_REMOVED lines=9> */
.L_x_97:
[----:B------:R-:W-:Y:S05]  /*3af0*/  BSYNC B1 ;  /* 0x0000000000017941 */ /* 0x000fea0003800000 */
.L_x_96:
        /* <DEDUP_REMOVED lines=10> */
.L_x_99:
[----:B------:R-:W-:Y:S05]  /*3ba0*/  BSYNC B1 ;  /* 0x0000000000017941 */ /* 0x000fea0003800000 */
.L_x_98:
        /* <DEDUP_REMOVED lines=10> */
.L_x_101:
[----:B------:R-:W-:Y:S05]  /*3c50*/  BSYNC B1 ;  /* 0x0000000000017941 */ /* 0x000fea0003800000 */
.L_x_100:
        /* <DEDUP_REMOVED lines=9> */
.L_x_103:
[----:B------:R-:W-:Y:S05]  /*3cf0*/  BSYNC B1 ;  /* 0x0000000000017941 */ /* 0x000fea0003800000 */
.L_x_102:
        /* <DEDUP_REMOVED lines=9> */
.L_x_105:
[----:B------:R-:W-:Y:S05]  /*3d90*/  BSYNC B1 ;  /* 0x0000000000017941 */ /* 0x000fea0003800000 */
.L_x_104:
        /* <DEDUP_REMOVED lines=10> */
.L_x_107:
[----:B------:R-:W-:Y:S05]  /*3e40*/  BSYNC B1 ;  /* 0x0000000000017941 */ /* 0x000fea0003800000 */
.L_x_106:
        /* <DEDUP_REMOVED lines=10> */
.L_x_109:
[----:B------:R-:W-:Y:S05]  /*3ef0*/  BSYNC B1 ;  /* 0x0000000000017941 */ /* 0x000fea0003800000 */
.L_x_108:
        /* <DEDUP_REMOVED lines=9> */
.L_x_111:
[----:B------:R-:W-:Y:S05]  /*3f90*/  BSYNC B1 ;  /* 0x0000000000017941 */ /* 0x000fea0003800000 */
.L_x_110:
        /* <DEDUP_REMOVED lines=9> */
.L_x_113:
[----:B------:R-:W-:Y:S05]  /*4030*/  BSYNC B1 ;  /* 0x0000000000017941 */ /* 0x000fea0003800000 */
.L_x_112:
        /* <DEDUP_REMOVED lines=10> */
.L_x_115:
[----:B------:R-:W-:Y:S05]  /*40e0*/  BSYNC B1 ;  /* 0x0000000000017941 */ /* 0x000fea0003800000 */
.L_x_114:
        /* <DEDUP_REMOVED lines=10> */
.L_x_117:
[----:B------:R-:W-:Y:S05]  /*4190*/  BSYNC B1 ;  /* 0x0000000000017941 */ /* 0x000fea0003800000 */
.L_x_116:
        /* <DEDUP_REMOVED lines=9> */
.L_x_119:
[----:B------:R-:W-:Y:S05]  /*4230*/  BSYNC B1 ;  /* 0x0000000000017941 */ /* 0x000fea0003800000 */
.L_x_118:
        /* <DEDUP_REMOVED lines=9> */
.L_x_121:
[----:B------:R-:W-:Y:S05]  /*42d0*/  BSYNC B1 ;  /* 0x0000000000017941 */ /* 0x000fea0003800000 */
.L_x_120:
        /* <DEDUP_REMOVED lines=10> */
.L_x_123:
[----:B------:R-:W-:Y:S05]  /*4380*/  BSYNC B1 ;  /* 0x0000000000017941 */ /* 0x000fea0003800000 */
.L_x_122:
        /* <DEDUP_REMOVED lines=10> */
.L_x_125:
[----:B------:R-:W-:Y:S05]  /*4430*/  BSYNC B1 ;  /* 0x0000000000017941 */ /* 0x000fea0003800000 */
.L_x_124:
        /* <DEDUP_REMOVED lines=9> */
.L_x_127:
[----:B------:R-:W-:Y:S05]  /*44d0*/  BSYNC B1 ;  /* 0x0000000000017941 */ /* 0x000fea0003800000 */
.L_x_126:
        /* <DEDUP_REMOVED lines=9> */
.L_x_129:
[----:B------:R-:W-:Y:S05]  /*4570*/  BSYNC B1 ;  /* 0x0000000000017941 */ /* 0x000fea0003800000 */
.L_x_128:
        /* <DEDUP_REMOVED lines=10> */
.L_x_131:
[----:B------:R-:W-:Y:S05]  /*4620*/  BSYNC B1 ;  /* 0x0000000000017941 */ /* 0x000fea0003800000 */
.L_x_130:
        /* <DEDUP_REMOVED lines=10> */
.L_x_133:
[----:B------:R-:W-:Y:S05]  /*46d0*/  BSYNC B1 ;  /* 0x0000000000017941 */ /* 0x000fea0003800000 */
.L_x_132:
        /* <DEDUP_REMOVED lines=9> */
.L_x_135:
[----:B------:R-:W-:Y:S05]  /*4770*/  BSYNC B1 ;  /* 0x0000000000017941 */ /* 0x000fea0003800000 */
.L_x_134:
        /* <DEDUP_REMOVED lines=9> */
.L_x_137:
[----:B------:R-:W-:Y:S05]  /*4810*/  BSYNC B1 ;  /* 0x0000000000017941 */ /* 0x000fea0003800000 */
.L_x_136:
        /* <DEDUP_REMOVED lines=10> */
.L_x_139:
[----:B------:R-:W-:Y:S05]  /*48c0*/  BSYNC B1 ;  /* 0x0000000000017941 */ /* 0x000fea0003800000 */
.L_x_138:
        /* <DEDUP_REMOVED lines=10> */
.L_x_141:
[----:B------:R-:W-:Y:S05]  /*4970*/  BSYNC B1 ;  /* 0x0000000000017941 */ /* 0x000fea0003800000 */
.L_x_140:
        /* <DEDUP_REMOVED lines=9> */
.L_x_143:
[----:B------:R-:W-:Y:S05]  /*4a10*/  BSYNC B1 ;  /* 0x0000000000017941 */ /* 0x000fea0003800000 */
.L_x_142:
        /* <DEDUP_REMOVED lines=9> */
.L_x_145:
[----:B------:R-:W-:Y:S05]  /*4ab0*/  BSYNC B1 ;  /* 0x0000000000017941 */ /* 0x000fea0003800000 */
.L_x_144:
        /* <DEDUP_REMOVED lines=10> */
.L_x_147:
[----:B------:R-:W-:Y:S05]  /*4b60*/  BSYNC B1 ;  /* 0x0000000000017941 */ /* 0x000fea0003800000 */
.L_x_146:
        /* <DEDUP_REMOVED lines=10> */
.L_x_149:
[----:B------:R-:W-:Y:S05]  /*4c10*/  BSYNC B1 ;  /* 0x0000000000017941 */ /* 0x000fea0003800000 */
.L_x_148:
        /* <DEDUP_REMOVED lines=9> */
.L_x_151:
[----:B------:R-:W-:Y:S05]  /*4cb0*/  BSYNC B1 ;  /* 0x0000000000017941 */ /* 0x000fea0003800000 */
.L_x_150:
        /* <DEDUP_REMOVED lines=9> */
.L_x_153:
[----:B------:R-:W-:Y:S05]  /*4d50*/  BSYNC B1 ;  /* 0x0000000000017941 */ /* 0x000fea0003800000 */
.L_x_152:
        /* <DEDUP_REMOVED lines=10> */
.L_x_155:
[----:B------:R-:W-:Y:S05]  /*4e00*/  BSYNC B1 ;  /* 0x0000000000017941 */ /* 0x000fea0003800000 */
.L_x_154:
        /* <DEDUP_REMOVED lines=10> */
.L_x_157:
[----:B------:R-:W-:Y:S05]  /*4eb0*/  BSYNC B1 ;  /* 0x0000000000017941 */ /* 0x000fea0003800000 */
.L_x_156:
        /* <DEDUP_REMOVED lines=9> */
.L_x_159:
[----:B------:R-:W-:Y:S05]  /*4f50*/  BSYNC B1 ;  /* 0x0000000000017941 */ /* 0x000fea0003800000 */
.L_x_158:
        /* <DEDUP_REMOVED lines=9> */
.L_x_161:
[----:B------:R-:W-:Y:S05]  /*4ff0*/  BSYNC B1 ;  /* 0x0000000000017941 */ /* 0x000fea0003800000 */
.L_x_160:
        /* <DEDUP_REMOVED lines=10> */
.L_x_163:
[----:B------:R-:W-:Y:S05]  /*50a0*/  BSYNC B1 ;  /* 0x0000000000017941 */ /* 0x000fea0003800000 */
.L_x_162:
        /* <DEDUP_REMOVED lines=10> */
.L_x_165:
[----:B------:R-:W-:Y:S05]  /*5150*/  BSYNC B1 ;  /* 0x0000000000017941 */ /* 0x000fea0003800000 */
.L_x_164:
        /* <DEDUP_REMOVED lines=9> */
.L_x_167:
[----:B------:R-:W-:Y:S05]  /*51f0*/  BSYNC B1 ;  /* 0x0000000000017941 */ /* 0x000fea0003800000 */
.L_x_166:
        /* <DEDUP_REMOVED lines=9> */
.L_x_169:
[----:B------:R-:W-:Y:S05]  /*5290*/  BSYNC B1 ;  /* 0x0000000000017941 */ /* 0x000fea0003800000 */
.L_x_168:
        /* <DEDUP_REMOVED lines=10> */
.L_x_171:
[----:B------:R-:W-:Y:S05]  /*5340*/  BSYNC B1 ;  /* 0x0000000000017941 */ /* 0x000fea0003800000 */
.L_x_170:
        /* <DEDUP_REMOVED lines=10> */
.L_x_173:
[----:B------:R-:W-:Y:S05]  /*53f0*/  BSYNC B1 ;  /* 0x0000000000017941 */ /* 0x000fea0003800000 */
.L_x_172:
        /* <DEDUP_REMOVED lines=9> */
.L_x_175:
[----:B------:R-:W-:Y:S05]  /*5490*/  BSYNC B1 ;  /* 0x0000000000017941 */ /* 0x000fea0003800000 */
.L_x_174:
        /* <DEDUP_REMOVED lines=9> */
.L_x_177:
[----:B------:R-:W-:Y:S05]  /*5530*/  BSYNC B1 ;  /* 0x0000000000017941 */ /* 0x000fea0003800000 */
.L_x_176:
        /* <DEDUP_REMOVED lines=10> */
.L_x_179:
[----:B------:R-:W-:Y:S05]  /*55e0*/  BSYNC B1 ;  /* 0x0000000000017941 */ /* 0x000fea0003800000 */
.L_x_178:
        /* <DEDUP_REMOVED lines=10> */
.L_x_181:
[----:B------:R-:W-:Y:S05]  /*5690*/  BSYNC B1 ;  /* 0x0000000000017941 */ /* 0x000fea0003800000 */
.L_x_180:
        /* <DEDUP_REMOVED lines=9> */
.L_x_183:
[----:B------:R-:W-:Y:S05]  /*5730*/  BSYNC B1 ;  /* 0x0000000000017941 */ /* 0x000fea0003800000 */
.L_x_182:
        /* <DEDUP_REMOVED lines=9> */
.L_x_185:
[----:B------:R-:W-:Y:S05]  /*57d0*/  BSYNC B1 ;  /* 0x0000000000017941 */ /* 0x000fea0003800000 */
.L_x_184:
        /* <DEDUP_REMOVED lines=10> */
.L_x_187:
[----:B------:R-:W-:Y:S05]  /*5880*/  BSYNC B1 ;  /* 0x0000000000017941 */ /* 0x000fea0003800000 */
.L_x_186:
        /* <DEDUP_REMOVED lines=10> */
.L_x_189:
[----:B------:R-:W-:Y:S05]  /*5930*/  BSYNC B1 ;  /* 0x0000000000017941 */ /* 0x000fea0003800000 */
.L_x_188:
        /* <DEDUP_REMOVED lines=9> */
.L_x_191:
[----:B------:R-:W-:Y:S05]  /*59d0*/  BSYNC B1 ;  /* 0x0000000000017941 */ /* 0x000fea0003800000 */
.L_x_190:
        /* <DEDUP_REMOVED lines=9> */
.L_x_193:
[----:B------:R-:W-:Y:S05]  /*5a70*/  BSYNC B1 ;  /* 0x0000000000017941 */ /* 0x000fea0003800000 */
.L_x_192:
        /* <DEDUP_REMOVED lines=10> */
.L_x_195:
[----:B------:R-:W-:Y:S05]  /*5b20*/  BSYNC B1 ;  /* 0x0000000000017941 */ /* 0x000fea0003800000 */
.L_x_194:
        /* <DEDUP_REMOVED lines=10> */
.L_x_197:
[----:B------:R-:W-:Y:S05]  /*5bd0*/  BSYNC B1 ;  /* 0x0000000000017941 */ /* 0x000fea0003800000 */
.L_x_196:
        /* <DEDUP_REMOVED lines=9> */
.L_x_199:
[----:B------:R-:W-:Y:S05]  /*5c70*/  BSYNC B1 ;  /* 0x0000000000017941 */ /* 0x000fea0003800000 */
.L_x_198:
        /* <DEDUP_REMOVED lines=9> */
.L_x_201:
[----:B------:R-:W-:Y:S05]  /*5d10*/  BSYNC B1 ;  /* 0x0000000000017941 */ /* 0x000fea0003800000 */
.L_x_200:
        /* <DEDUP_REMOVED lines=10> */
.L_x_203:
[----:B------:R-:W-:Y:S05]  /*5dc0*/  BSYNC B1 ;  /* 0x0000000000017941 */ /* 0x000fea0003800000 */
.L_x_202:
        /* <DEDUP_REMOVED lines=10> */
.L_x_205:
[----:B------:R-:W-:Y:S05]  /*5e70*/  BSYNC B1 ;  /* 0x0000000000017941 */ /* 0x000fea0003800000 */
.L_x_204:
        /* <DEDUP_REMOVED lines=9> */
.L_x_207:
[----:B------:R-:W-:Y:S05]  /*5f10*/  BSYNC B1 ;  /* 0x0000000000017941 */ /* 0x000fea0003800000 */
.L_x_206:
        /* <DEDUP_REMOVED lines=9> */
.L_x_209:
[----:B------:R-:W-:Y:S05]  /*5fb0*/  BSYNC B1 ;  /* 0x0000000000017941 */ /* 0x000fea0003800000 */
.L_x_208:
        /* <DEDUP_REMOVED lines=10> */
.L_x_211:
[----:B------:R-:W-:Y:S05]  /*6060*/  BSYNC B1 ;  /* 0x0000000000017941 */ /* 0x000fea0003800000 */
.L_x_210:
        /* <DEDUP_REMOVED lines=10> */
.L_x_213:
[----:B------:R-:W-:Y:S05]  /*6110*/  BSYNC B1 ;  /* 0x0000000000017941 */ /* 0x000fea0003800000 */
.L_x_212:
        /* <DEDUP_REMOVED lines=9> */
.L_x_215:
[----:B------:R-:W-:Y:S05]  /*61b0*/  BSYNC B1 ;  /* 0x0000000000017941 */ /* 0x000fea0003800000 */
.L_x_214:
        /* <DEDUP_REMOVED lines=9> */
.L_x_217:
[----:B------:R-:W-:Y:S05]  /*6250*/  BSYNC B1 ;  /* 0x0000000000017941 */ /* 0x000fea0003800000 */
.L_x_216:
        /* <DEDUP_REMOVED lines=10> */
.L_x_219:
[----:B------:R-:W-:Y:S05]  /*6300*/  BSYNC B1 ;  /* 0x0000000000017941 */ /* 0x000fea0003800000 */
.L_x_218:
        /* <DEDUP_REMOVED lines=10> */
.L_x_221:
[----:B------:R-:W-:Y:S05]  /*63b0*/  BSYNC B1 ;  /* 0x0000000000017941 */ /* 0x000fea0003800000 */
.L_x_220:
        /* <DEDUP_REMOVED lines=9> */
.L_x_223:
[----:B------:R-:W-:Y:S05]  /*6450*/  BSYNC B1 ;  /* 0x0000000000017941 */ /* 0x000fea0003800000 */
.L_x_222:
        /* <DEDUP_REMOVED lines=9> */
.L_x_225:
[----:B------:R-:W-:Y:S05]  /*64f0*/  BSYNC B1 ;  /* 0x0000000000017941 */ /* 0x000fea0003800000 */
.L_x_224:
        /* <DEDUP_REMOVED lines=10> */
.L_x_227:
[----:B------:R-:W-:Y:S05]  /*65a0*/  BSYNC B1 ;  /* 0x0000000000017941 */ /* 0x000fea0003800000 */
.L_x_226:
        /* <DEDUP_REMOVED lines=10> */
.L_x_229:
[----:B------:R-:W-:Y:S05]  /*6650*/  BSYNC B1 ;  /* 0x0000000000017941 */ /* 0x000fea0003800000 */
.L_x_228:
        /* <DEDUP_REMOVED lines=9> */
.L_x_231:
[----:B------:R-:W-:Y:S05]  /*66f0*/  BSYNC B1 ;  /* 0x0000000000017941 */ /* 0x000fea0003800000 */
.L_x_230:
        /* <DEDUP_REMOVED lines=9> */
.L_x_233:
[----:B------:R-:W-:Y:S05]  /*6790*/  BSYNC B1 ;  /* 0x0000000000017941 */ /* 0x000fea0003800000 */
.L_x_232:
        /* <DEDUP_REMOVED lines=10> */
.L_x_235:
[----:B------:R-:W-:Y:S05]  /*6840*/  BSYNC B1 ;  /* 0x0000000000017941 */ /* 0x000fea0003800000 */
.L_x_234:
        /* <DEDUP_REMOVED lines=10> */
.L_x_237:
[----:B------:R-:W-:Y:S05]  /*68f0*/  BSYNC B1 ;  /* 0x0000000000017941 */ /* 0x000fea0003800000 */
.L_x_236:
        /* <DEDUP_REMOVED lines=9> */
.L_x_239:
[----:B------:R-:W-:Y:S05]  /*6990*/  BSYNC B1 ;  /* 0x0000000000017941 */ /* 0x000fea0003800000 */
.L_x_238:
        /* <DEDUP_REMOVED lines=9> */
.L_x_241:
[----:B------:R-:W-:Y:S05]  /*6a30*/  BSYNC B1 ;  /* 0x0000000000017941 */ /* 0x000fea0003800000 */
.L_x_240:
        /* <DEDUP_REMOVED lines=10> */
.L_x_243:
[----:B------:R-:W-:Y:S05]  /*6ae0*/  BSYNC B1 ;  /* 0x0000000000017941 */ /* 0x000fea0003800000 */
.L_x_242:
        /* <DEDUP_REMOVED lines=10> */
.L_x_245:
[----:B------:R-:W-:Y:S05]  /*6b90*/  BSYNC B1 ;  /* 0x0000000000017941 */ /* 0x000fea0003800000 */
.L_x_244:
        /* <DEDUP_REMOVED lines=9> */
.L_x_247:
[----:B------:R-:W-:Y:S05]  /*6c30*/  BSYNC B1 ;  /* 0x0000000000017941 */ /* 0x000fea0003800000 */
.L_x_246:
        /* <DEDUP_REMOVED lines=9> */
.L_x_249:
[----:B------:R-:W-:Y:S05]  /*6cd0*/  BSYNC B1 ;  /* 0x0000000000017941 */ /* 0x000fea0003800000 */
.L_x_248:
        /* <DEDUP_REMOVED lines=10> */
.L_x_251:
[----:B------:R-:W-:Y:S05]  /*6d80*/  BSYNC B1 ;  /* 0x0000000000017941 */ /* 0x000fea0003800000 */
.L_x_250:
        /* <DEDUP_REMOVED lines=10> */
.L_x_253:
[----:B------:R-:W-:Y:S05]  /*6e30*/  BSYNC B1 ;  /* 0x0000000000017941 */ /* 0x000fea0003800000 */
.L_x_252:
        /* <DEDUP_REMOVED lines=9> */
.L_x_255:
[----:B------:R-:W-:Y:S05]  /*6ed0*/  BSYNC B1 ;  /* 0x0000000000017941 */ /* 0x000fea0003800000 */
.L_x_254:
        /* <DEDUP_REMOVED lines=9> */
.L_x_257:
[----:B------:R-:W-:Y:S05]  /*6f70*/  BSYNC B1 ;  /* 0x0000000000017941 */ /* 0x000fea0003800000 */
.L_x_256:
        /* <DEDUP_REMOVED lines=10> */
.L_x_259:
[----:B------:R-:W-:Y:S05]  /*7020*/  BSYNC B1 ;  /* 0x0000000000017941 */ /* 0x000fea0003800000 */
.L_x_258:
        /* <DEDUP_REMOVED lines=10> */
.L_x_261:
[----:B------:R-:W-:Y:S05]  /*70d0*/  BSYNC B1 ;  /* 0x0000000000017941 */ /* 0x000fea0003800000 */
.L_x_260:
        /* <DEDUP_REMOVED lines=9> */
.L_x_263:
[----:B------:R-:W-:Y:S05]  /*7170*/  BSYNC B1 ;  /* 0x0000000000017941 */ /* 0x000fea0003800000 */
.L_x_262:
        /* <DEDUP_REMOVED lines=9> */
.L_x_265:
[----:B------:R-:W-:Y:S05]  /*7210*/  BSYNC B1 ;  /* 0x0000000000017941 */ /* 0x000fea0003800000 */
.L_x_264:
        /* <DEDUP_REMOVED lines=10> */
.L_x_267:
[----:B------:R-:W-:Y:S05]  /*72c0*/  BSYNC B1 ;  /* 0x0000000000017941 */ /* 0x000fea0003800000 */
.L_x_266:
        /* <DEDUP_REMOVED lines=10> */
.L_x_269:
[----:B------:R-:W-:Y:S05]  /*7370*/  BSYNC B1 ;  /* 0x0000000000017941 */ /* 0x000fea0003800000 */
.L_x_268:
        /* <DEDUP_REMOVED lines=9> */
.L_x_271:
[----:B------:R-:W-:Y:S05]  /*7410*/  BSYNC B1 ;  /* 0x0000000000017941 */ /* 0x000fea0003800000 */
.L_x_270:
        /* <DEDUP_REMOVED lines=9> */
.L_x_273:
[----:B------:R-:W-:Y:S05]  /*74b0*/  BSYNC B1 ;  /* 0x0000000000017941 */ /* 0x000fea0003800000 */
.L_x_272:
        /* <DEDUP_REMOVED lines=10> */
.L_x_275:
[----:B------:R-:W-:Y:S05]  /*7560*/  BSYNC B1 ;  /* 0x0000000000017941 */ /* 0x000fea0003800000 */
.L_x_274:
        /* <DEDUP_REMOVED lines=10> */
.L_x_277:
[----:B------:R-:W-:Y:S05]  /*7610*/  BSYNC B1 ;  /* 0x0000000000017941 */ /* 0x000fea0003800000 */
.L_x_276:
        /* <DEDUP_REMOVED lines=9> */
.L_x_279:
[----:B------:R-:W-:Y:S05]  /*76b0*/  BSYNC B1 ;  /* 0x0000000000017941 */ /* 0x000fea0003800000 */
.L_x_278:
        /* <DEDUP_REMOVED lines=9> */
.L_x_281:
[----:B------:R-:W-:Y:S05]  /*7750*/  BSYNC B1 ;  /* 0x0000000000017941 */ /* 0x000fea0003800000 */
.L_x_280:
        /* <DEDUP_REMOVED lines=10> */
.L_x_283:
[----:B------:R-:W-:Y:S05]  /*7800*/  BSYNC B1 ;  /* 0x0000000000017941 */ /* 0x000fea0003800000 */
.L_x_282:
        /* <DEDUP_REMOVED lines=10> */
.L_x_285:
[----:B------:R-:W-:Y:S05]  /*78b0*/  BSYNC B1 ;  /* 0x0000000000017941 */ /* 0x000fea0003800000 */
.L_x_284:
        /* <DEDUP_REMOVED lines=9> */
.L_x_287:
[----:B------:R-:W-:Y:S05]  /*7950*/  BSYNC B1 ;  /* 0x0000000000017941 */ /* 0x000fea0003800000 */
.L_x_286:
[----:B0----5:R-:W-:Y:S01]  /*7960*/  HADD2.F32 R0, -RZ, R19.H0_H0 ;  /* 0x20000013ff007230 */ /* 0x021fe20000004100 */
[----:B------:R-:W-:Y:S01]  /*7970*/  ISETP.GT.AND P0, PT, R3, 0x8, P0 ;  /* 0x000000080300780c */ /* 0x000fe20000704270 */
[----:B------:R-:W-:Y:S01]  /*7980*/  @P1 IMAD.MOV.U32 R4, RZ, RZ, R10 ;  /* 0x000000ffff041224 */ /* 0x000fe200078e000a */
[----:B------:R-:W-:Y:S02]  /*7990*/  BSSY B1, `(.L_x_288) ;  /* 0x0000009000017945 */ /* 0x000fe40003800000 */
[----:B------:R-:W-:-:S04]  /*79a0*/  FMUL R5, R0, R155 ;  /* 0x0000009b00057220 */ /* 0x000fc80000400000 */
[----:B------:R-:W-:-:S05]  /*79b0*/  FFMA R5, R150, R154, R5 ;  /* 0x0000009a96057223 */ /* 0x000fca0000000005 */
[----:B------:R-:W-:-:S04]  /*79c0*/  F2FP.F16.F32.PACK_AB R5, RZ, R5 ;  /* 0x00000005ff05723e */ /* 0x000fc800000000ff */
[----:B------:R-:W-:Y:S01]  /*79d0*/  PRMT R2, R5, 0x7610, R2 ;  /* 0x0000761005027816 */ /* 0x000fe20000000002 */
[----:B------:R-:W-:-:S05]  /*79e0*/  @P1 IMAD.MOV.U32 R5, RZ, RZ, R11 ;  /* 0x000000ffff051224 */ /* 0x000fca00078e000b */
[----:B------:R0:W-:Y:S01]  /*79f0*/  @P1 STG.E.U16 desc[UR36][R4.64+0x1f0], R2 ;  /* 0x0001f00204001986 */ /* 0x0001e2000c101524 */
[----:B------:R-:W-:Y:S05]  /*7a00*/  @!P0 BRA `(.L_x_289) ;  /* 0x0000000000048947 */ /* 0x000fea0003800000 */
[----:B------:R0:W5:Y:S02]  /*7a10*/  LDG.E.LTC128B.U16 R19, desc[UR36][R8.64+0x1f2] ;  /* 0x0001f22408137981 */ /* 0x000164000c1e1520 */
.L_x_289:
[----:B------:R-:W-:Y:S05]  /*7a20*/  BSYNC B1 ;  /* 0x0000000000017941 */ /* 0x000fea0003800000 */
.L_x_288:
[----:B------:R-:W-:Y:S05]  /*7a30*/  @!P0 BRA `(.L_x_290) ;  /* 0x0000002400488947 */ /* 0x000fea0003800000 */
[----:B-----5:R-:W-:-:S05]  /*7a40*/  HADD2.F32 R0, -RZ, R19.H0_H0 ;  /* 0x20000013ff007230 */ /* 0x020fca0000004100 */
[----:B------:R-:W-:-:S04]  /*7a50*/  FMUL R0, R0, R155 ;  /* 0x0000009b00007220 */ /* 0x000fc80000400000 */
[----:B------:R-:W-:-:S05]  /*7a60*/  FFMA R0, R151, R154, R0 ;  /* 0x0000009a97007223 */ /* 0x000fca0000000000 */
[----:B------:R-:W-:-:S05]  /*7a70*/  F2FP.F16.F32.PACK_AB R0, RZ, R0 ;  /* 0x00000000ff00723e */ /* 0x000fca00000000ff */
[----:B------:R0:W-:Y:S01]  /*7a80*/  STG.E.U16 desc[UR36][R10.64+0x1f2], R0 ;  /* 0x0001f2000a007986 */ /* 0x0001e2000c101524 */
[----:B------:R-:W-:Y:S05]  /*7a90*/  BRA `(.L_x_290) ;  /* 0x0000002400307947 */ /* 0x000fea0003800000 */
.L_x_37:
[----:B------:R-:W-:Y:S01]  /*7aa0*/  ISETP.GT.AND P0, PT, R0, 0x1, PT ;  /* 0x000000010000780c */ /* 0x000fe20003f04270 */
[----:B------:R-:W-:Y:S01]  /*7ab0*/  ULDC.64 UR4, c[0x0][0x5c0] ;  /* 0x0001700000047ab9 */ /* 0x000fe20000000a00 */
[-C--:B------:R-:W-:Y:S01]  /*7ac0*/  FMUL R24, R24, R154.reuse ;  /* 0x0000009a18187220 */ /* 0x080fe20000400000 */
[-C--:B------:R-:W-:Y:S01]  /*7ad0*/  FMUL R25, R25, R154.reuse ;  /* 0x0000009a19197220 */ /* 0x080fe20000400000 */
[----:B------:R-:W-:Y:S01]  /*7ae0*/  ISETP.GT.AND P3, PT, R3, RZ, P0 ;  /* 0x000000ff0300720c */ /* 0x000fe20000764270 */
[-C--:B------:R-:W-:Y:S01]  /*7af0*/  FMUL R26, R26, R154.reuse ;  /* 0x0000009a1a1a7220 */ /* 0x080fe20000400000 */
[----:B------:R-:W-:Y:S01]  /*7b00*/  LEA R4, P4, R6, UR4, 0x1 ;  /* 0x0000000406047c11 */ /* 0x000fe2000f8808ff */
[----:B------:R-:W-:Y:S01]  /*7b10*/  FMUL R27, R27, R154 ;  /* 0x0000009a1b1b7220 */ /* 0x000fe20000400000 */
[----:B------:R-:W-:Y:S01]  /*7b20*/  F2FP.F16.F32.PACK_AB R24, RZ, R24 ;  /* 0x00000018ff18723e */ /* 0x000fe200000000ff */
[-C--:B------:R-:W-:Y:S01]  /*7b30*/  FMUL R28, R28, R154.reuse ;  /* 0x0000009a1c1c7220 */ /* 0x080fe20000400000 */
[----:B------:R-:W-:Y:S01]  /*7b40*/  LEA.HI.X R5, R6, UR5, R179, 0x1, P4 ;  /* 0x0000000506057c11 */ /* 0x000fe2000a0f0cb3 */
[-C--:B------:R-:W-:Y:S01]  /*7b50*/  FMUL R29, R29, R154.reuse ;  /* 0x0000009a1d1d7220 */ /* 0x080fe20000400000 */
[----:B------:R-:W-:Y:S01]  /*7b60*/  F2FP.F16.F32.PACK_AB R25, RZ, R25 ;  /* 0x00000019ff19723e */ /* 0x000fe200000000ff */
[-C--:B------:R-:W-:Y:S01]  /*7b70*/  FMUL R30, R30, R154.reuse ;  /* 0x0000009a1e1e7220 */ /* 0x080fe20000400000 */
[----:B------:R-:W-:Y:S01]  /*7b80*/  SHF.L.U64.HI R11, R10, 0x4, R11 ;  /* 0x000000040a0b7819 */ /* 0x000fe2000001020b */
[----:B------:R-:W-:Y:S01]  /*7b90*/  @P1 STG.E.U16 desc[UR36][R4.64], R24 ;  /* 0x0000001804001986 */ /* 0x000fe2000c101524 */
[----:B------:R-:W-:Y:S01]  /*7ba0*/  ISETP.GT.AND P1, PT, R0, 0x8, PT ;  /* 0x000000080000780c */ /* 0x000fe20003f24270 */
[----:B------:R-:W-:Y:S01]  /*7bb0*/  FMUL R31, R31, R154 ;  /* 0x0000009a1f1f7220 */ /* 0x000fe20000400000 */
[C---:B------:R-:W-:Y:S01]  /*7bc0*/  ISETP.GT.AND P4, PT, R3.reuse, 0x8, P0 ;  /* 0x000000080300780c */ /* 0x040fe20000784270 */
[----:B------:R-:W-:Y:S01]  /*7bd0*/  @P3 STG.E.U16 desc[UR36][R4.64+0x2], R25 ;  /* 0x0000021904003986 */ /* 0x000fe2000c101524 */
[----:B------:R-:W-:Y:S01]  /*7be0*/  LEA R6, P3, R10, R4, 0x4 ;  /* 0x000000040a067211 */ /* 0x000fe200078620ff */
[-C--:B------:R-:W-:Y:S01]  /*7bf0*/  FMUL R32, R32, R154.reuse ;  /* 0x0000009a20207220 */ /* 0x080fe20000400000 */
[----:B------:R-:W-:Y:S01]  /*7c00*/  ISETP.GT.AND P2, PT, R3, 0x8, P2 ;  /* 0x000000080300780c */ /* 0x000fe20001744270 */
[-C--:B------:R-:W-:Y:S01]  /*7c10*/  FMUL R33, R33, R154.reuse ;  /* 0x0000009a21217220 */ /* 0x080fe20000400000 */
[----:B------:R-:W-:Y:S01]  /*7c20*/  ISETP.GT.AND P0, PT, R0, 0x9, PT ;  /* 0x000000090000780c */ /* 0x000fe20003f04270 */
[----:B------:R-:W-:Y:S01]  /*7c30*/  IMAD.X R7, R11, 0x1, R5, P3 ;  /* 0x000000010b077824 */ /* 0x000fe200018e0605 */
[C---:B------:R-:W-:Y:S01]  /*7c40*/  ISETP.GT.AND P5, PT, R3.reuse, RZ, P1 ;  /* 0x000000ff0300720c */ /* 0x040fe20000fa4270 */
[-C--:B------:R-:W-:Y:S01]  /*7c50*/  FMUL R34, R34, R154.reuse ;  /* 0x0000009a22227220 */ /* 0x080fe20000400000 */
[----:B------:R-:W-:Y:S01]  /*7c60*/  ISETP.GT.AND P3, PT, R3, RZ, P0 ;  /* 0x000000ff0300720c */ /* 0x000fe20000764270 */
[----:B------:R-:W-:Y:S01]  /*7c70*/  FMUL R35, R35, R154 ;  /* 0x0000009a23237220 */ /* 0x000fe20000400000 */
[----:B------:R-:W-:Y:S01]  /*7c80*/  F2FP.F16.F32.PACK_AB R26, RZ, R26 ;  /* 0x0000001aff1a723e */ /* 0x000fe200000000ff */
[-C--:B------:R-:W-:Y:S01]  /*7c90*/  FMUL R36, R36, R154.reuse ;  /* 0x0000009a24247220 */ /* 0x080fe20000400000 */
[----:B------:R-:W-:Y:S01]  /*7ca0*/  F2FP.F16.F32.PACK_AB R27, RZ, R27 ;  /* 0x0000001bff1b723e */ /* 0x000fe200000000ff */
[----:B------:R-:W-:Y:S01]  /*7cb0*/  FMUL R37, R37, R154 ;  /* 0x0000009a25257220 */ /* 0x000fe20000400000 */
[----:B------:R-:W-:Y:S01]  /*7cc0*/  F2FP.F16.F32.PACK_AB R28, RZ, R28 ;  /* 0x0000001cff1c723e */ /* 0x000fe200000000ff */
[----:B------:R-:W-:Y:S01]  /*7cd0*/  @P2 STG.E.U16 desc[UR36][R6.64], R26 ;  /* 0x0000001a06002986 */ /* 0x000fe2000c101524 */
[----:B------:R-:W-:Y:S01]  /*7ce0*/  F2FP.F16.F32.PACK_AB R29, RZ, R29 ;  /* 0x0000001dff1d723e */ /* 0x000fe200000000ff */
[-C--:B------:R-:W-:Y:S01]  /*7cf0*/  FMUL R38, R38, R154.reuse ;  /* 0x0000009a26267220 */ /* 0x080fe20000400000 */
[----:B------:R-:W-:Y:S01]  /*7d00*/  ISETP.GT.AND P2, PT, R3, 0x8, P1 ;  /* 0x000000080300780c */ /* 0x000fe20000f44270 */
[----:B------:R-:W-:Y:S01]  /*7d10*/  @P4 STG.E.U16 desc[UR36][R6.64+0x2], R27 ;  /* 0x0000021b06004986 */ /* 0x000fe2000c101524 */
[----:B------:R-:W-:Y:S01]  /*7d20*/  ISETP.GT.AND P1, PT, R0, 0x10, PT ;  /* 0x000000100000780c */ /* 0x000fe20003f24270 */
[----:B------:R-:W-:Y:S01]  /*7d30*/  FMUL R39, R39, R154 ;  /* 0x0000009a27277220 */ /* 0x000fe20000400000 */
[----:B------:R-:W-:Y:S01]  /*7d40*/  F2FP.F16.F32.PACK_AB R30, RZ, R30 ;  /* 0x0000001eff1e723e */ /* 0x000fe200000000ff */
[----:B------:R-:W-:Y:S01]  /*7d50*/  @P5 STG.E.U16 desc[UR36][R4.64+0x10], R28 ;  /* 0x0000101c04005986 */ /* 0x000fe2000c101524 */
[C---:B------:R-:W-:Y:S01]  /*7d60*/  ISETP.GT.AND P4, PT, R3.reuse, RZ, P1 ;  /* 0x000000ff0300720c */ /* 0x040fe20000f84270 */
[-C--:B------:R-:W-:Y:S01]  /*7d70*/  FMUL R40, R40, R154.reuse ;  /* 0x0000009a28287220 */ /* 0x080fe20000400000 */
[----:B------:R-:W-:Y:S01]  /*7d80*/  F2FP.F16.F32.PACK_AB R31, RZ, R31 ;  /* 0x0000001fff1f723e */ /* 0x000fe200000000ff */
[----:B------:R-:W-:Y:S01]  /*7d90*/  @P3 STG.E.U16 desc[UR36][R4.64+0x12], R29 ;  /* 0x0000121d04003986 */ /* 0x000fe2000c101524 */
[----:B------:R-:W-:Y:S01]  /*7da0*/  ISETP.GT.AND P3, PT, R3, 0x8, P0 ;  /* 0x000000080300780c */ /* 0x000fe20000764270 */
[----:B------:R-:W-:Y:S01]  /*7db0*/  FMUL R41, R41, R154 ;  /* 0x0000009a29297220 */ /* 0x000fe20000400000 */
[----:B------:R-:W-:Y:S01]  /*7dc0*/  ISETP.GT.AND P0, PT, R0, 0x11, PT ;  /* 0x000000110000780c */ /* 0x000fe20003f04270 */
[----:B------:R-:W-:Y:S01]  /*7dd0*/  @P2 STG.E.U16 desc[UR36][R6.64+0x10], R30 ;  /* 0x0000101e06002986 */ /* 0x000fe2000c101524 */
[----:B------:R-:W-:Y:S01]  /*7de0*/  F2FP.F16.F32.PACK_AB R32, RZ, R32 ;  /* 0x00000020ff20723e */ /* 0x000fe200000000ff */
[-C--:B------:R-:W-:Y:S01]  /*7df0*/  FMUL R42, R42, R154.reuse ;  /* 0x0000009a2a2a7220 */ /* 0x080fe20000400000 */
[----:B------:R-:W-:Y:S01]  /*7e00*/  ISETP.GT.AND P5, PT, R3, RZ, P0 ;  /* 0x000000ff0300720c */ /* 0x000fe200007a4270 */
[-C--:B------:R-:W-:Y:S01]  /*7e10*/  FMUL R43, R43, R154.reuse ;  /* 0x0000009a2b2b7220 */ /* 0x080fe20000400000 */
[----:B------:R-:W-:Y:S01]  /*7e20*/  ISETP.GT.AND P2, PT, R3, 0x8, P1 ;  /* 0x000000080300780c */ /* 0x000fe20000f44270 */
[-C--:B------:R-:W-:Y:S01]  /*7e30*/  FMUL R44, R44, R154.reuse ;  /* 0x0000009a2c2c7220 */ /* 0x080fe20000400000 */
[----:B------:R-:W-:Y:S01]  /*7e40*/  ISETP.GT.AND P1, PT, R0, 0x18, PT ;  /* 0x000000180000780c */ /* 0x000fe20003f24270 */
[-C--:B------:R-:W-:Y:S01]  /*7e50*/  FMUL R45, R45, R154.reuse ;  /* 0x0000009a2d2d7220 */ /* 0x080fe20000400000 */
[----:B------:R-:W-:Y:S01]  /*7e60*/  F2FP.F16.F32.PACK_AB R33, RZ, R33 ;  /* 0x00000021ff21723e */ /* 0x000fe200000000ff */
[----:B------:R-:W-:Y:S01]  /*7e70*/  @P3 STG.E.U16 desc[UR36][R6.64+0x12], R31 ;  /* 0x0000121f06003986 */ /* 0x000fe2000c101524 */
[C---:B------:R-:W-:Y:S01]  /*7e80*/  ISETP.GT.AND P3, PT, R3.reuse, 0x8, P0 ;  /* 0x000000080300780c */ /* 0x040fe20000764270 */
[-C--:B------:R-:W-:Y:S01]  /*7e90*/  FMUL R46, R46, R154.reuse ;  /* 0x0000009a2e2e7220 */ /* 0x080fe20000400000 */
[----:B------:R-:W-:Y:S01]  /*7ea0*/  ISETP.GT.AND P0, PT, R0, 0x19, PT ;  /* 0x000000190000780c */ /* 0x000fe20003f04270 */
[----:B------:R-:W-:Y:S01]  /*7eb0*/  @P4 STG.E.U16 desc[UR36][R4.64+0x20], R32 ;  /* 0x0000202004004986 */ /* 0x000fe2000c101524 */
[----:B------:R-:W-:Y:S01]  /*7ec0*/  ISETP.GT.AND P4, PT, R3, RZ, P1 ;  /* 0x000000ff0300720c */ /* 0x000fe20000f84270 */
[----:B------:R-:W-:Y:S01]  /*7ed0*/  FMUL R47, R47, R154 ;  /* 0x0000009a2f2f7220 */ /* 0x000fe20000400000 */
[----:B------:R-:W-:Y:S01]  /*7ee0*/  F2FP.F16.F32.PACK_AB R34, RZ, R34 ;  /* 0x00000022ff22723e */ /* 0x000fe200000000ff */
[----:B------:R-:W-:Y:S01]  /*7ef0*/  @P5 STG.E.U16 desc[UR36][R4.64+0x22], R33 ;  /* 0x0000222104005986 */ /* 0x000fe2000c101524 */
[----:B------:R-:W-:Y:S01]  /*7f00*/  ISETP.GT.AND P5, PT, R3, RZ, P0 ;  /* 0x000000ff0300720c */ /* 0x000fe200007a4270 */
[----:B------:R-:W-:Y:S01]  /*7f10*/  FMUL R48, R48, R154 ;  /* 0x0000009a30307220 */ /* 0x000fe20000400000 */
[----:B------:R-:W-:Y:S01]  /*7f20*/  F2FP.F16.F32.PACK_AB R35, RZ, R35 ;  /* 0x00000023ff23723e */ /* 0x000fe200000000ff */
[----:B------:R-:W-:Y:S01]  /*7f30*/  @P2 STG.E.U16 desc[UR36][R6.64+0x20], R34 ;  /* 0x0000202206002986 */ /* 0x000fe2000c101524 */
[----:B------:R-:W-:Y:S01]  /*7f40*/  F2FP.F16.F32.PACK_AB R36, RZ, R36 ;  /* 0x00000024ff24723e */ /* 0x000fe200000000ff */
[-C--:B------:R-:W-:Y:S01]  /*7f50*/  FMUL R49, R49, R154.reuse ;  /* 0x0000009a31317220 */ /* 0x080fe20000400000 */
[C---:B------:R-:W-:Y:S01]  /*7f60*/  ISETP.GT.AND P2, PT, R3.reuse, 0x8, P1 ;  /* 0x000000080300780c */ /* 0x040fe20000f44270 */
[----:B------:R-:W-:Y:S01]  /*7f70*/  @P3 STG.E.U16 desc[UR36][R6.64+0x22], R35 ;  /* 0x0000222306003986 */ /* 0x000fe2000c101524 */
[----:B------:R-:W-:Y:S01]  /*7f80*/  ISETP.GT.AND P1, PT, R0, 0x20, PT ;  /* 0x000000200000780c */ /* 0x000fe20003f24270 */
[-C--:B------:R-:W-:Y:S01]  /*7f90*/  FMUL R50, R50, R154.reuse ;  /* 0x0000009a32327220 */ /* 0x080fe20000400000 */
[----:B------:R-:W-:Y:S01]  /*7fa0*/  F2FP.F16.F32.PACK_AB R37, RZ, R37 ;  /* 0x00000025ff25723e */ /* 0x000fe200000000ff */
[----:B------:R-:W-:Y:S01]  /*7fb0*/  @P4 STG.E.U16 desc[UR36][R4.64+0x30], R36 ;  /* 0x0000302404004986 */ /* 0x000fe2000c101524 */
[----:B------:R-:W-:Y:S01]  /*7fc0*/  ISETP.GT.AND P3, PT, R3, 0x8, P0 ;  /* 0x000000080300780c */ /* 0x000fe20000764270 */
[-C--:B------:R-:W-:Y:S01]  /*7fd0*/  FMUL R51, R51, R154.reuse ;  /* 0x0000009a33337220 */ /* 0x080fe20000400000 */
[----:B------:R-:W-:Y:S01]  /*7fe0*/  ISETP.GT.AND P0, PT, R0, 0x21, PT ;  /* 0x000000210000780c */ /* 0x000fe20003f04270 */
[----:B------:R-:W-:Y:S01]  /*7ff0*/  @P5 STG.E.U16 desc[UR36][R4.64+0x32], R37 ;  /* 0x0000322504005986 */ /* 0x000fe2000c101524 */
[----:B------:R-:W-:Y:S01]  /*8000*/  ISETP.GT.AND P4, PT, R3, RZ, P1 ;  /* 0x000000ff0300720c */ /* 0x000fe20000f84270 */
[----:B------:R-:W-:Y:S01]  /*8010*/  FMUL R52, R52, R154 ;  /* 0x0000009a34347220 */ /* 0x000fe20000400000 */
[----:B------:R-:W-:Y:S01]  /*8020*/  F2FP.F16.F32.PACK_AB R38, RZ, R38 ;  /* 0x00000026ff26723e */ /* 0x000fe200000000ff */
[-C--:B------:R-:W-:Y:S01]  /*8030*/  FMUL R53, R53, R154.reuse ;  /* 0x0000009a35357220 */ /* 0x080fe20000400000 */
        /* <DEDUP_REMOVED lines=325> */
[----:B------:R-:W-:Y:S01]  /*9490*/  FMUL R151, R151, R154 ;  /* 0x0000009a97977220 */ /* 0x000fe20000400000 */
[----:B------:R-:W-:Y:S01]  /*94a0*/  ISETP.GT.AND P2, PT, R3, 0x8, P1 ;  /* 0x000000080300780c */ /* 0x000fe20000f44270 */
[----:B------:R-:W-:Y:S01]  /*94b0*/  @P3 STG.E.U16 desc[UR36][R6.64+0x132], R103 ;  /* 0x0001326706003986 */ /* 0x000fe2000c101524 */
[----:B------:R-:W-:-:S02]  /*94c0*/  ISETP.GT.AND P1, PT, R0, 0xa8, PT ;  /* 0x000000a80000780c */ /* 0x000fc40003f24270 */
[----:B------:R-:W-:Y:S01]  /*94d0*/  F2FP.F16.F32.PACK_AB R105, RZ, R105 ;  /* 0x00000069ff69723e */ /* 0x000fe200000000ff */
[----:B------:R-:W-:Y:S01]  /*94e0*/  @P4 STG.E.U16 desc[UR36][R4.64+0x140], R104 ;  /* 0x0001406804004986 */ /* 0x000fe2000c101524 */
[C---:B------:R-:W-:Y:S02]  /*94f0*/  ISETP.GT.AND P3, PT, R3.reuse, 0x8, P0 ;  /* 0x000000080300780c */ /* 0x040fe40000764270 */
[----:B------:R-:W-:Y:S01]  /*9500*/  ISETP.GT.AND P0, PT, R0, 0xa9, PT ;  /* 0x000000a90000780c */ /* 0x000fe20003f04270 */
[----:B------:R-:W-:Y:S01]  /*9510*/  @P5 STG.E.U16 desc[UR36][R4.64+0x142], R105 ;  /* 0x0001426904005986 */ /* 0x000fe2000c101524 */
[C---:B------:R-:W-:Y:S02]  /*9520*/  ISETP.GT.AND P4, PT, R3.reuse, RZ, P1 ;  /* 0x000000ff0300720c */ /* 0x040fe40000f84270 */
[----:B------:R-:W-:Y:S02]  /*9530*/  F2FP.F16.F32.PACK_AB R106, RZ, R106 ;  /* 0x0000006aff6a723e */ /* 0x000fe400000000ff */
[----:B------:R-:W-:-:S02]  /*9540*/  ISETP.GT.AND P5, PT, R3, RZ, P0 ;  /* 0x000000ff0300720c */ /* 0x000fc400007a4270 */
[----:B------:R-:W-:Y:S01]  /*9550*/  F2FP.F16.F32.PACK_AB R107, RZ, R107 ;  /* 0x0000006bff6b723e */ /* 0x000fe200000000ff */
[----:B------:R-:W-:Y:S01]  /*9560*/  @P2 STG.E.U16 desc[UR36][R6.64+0x140], R106 ;  /* 0x0001406a06002986 */ /* 0x000fe2000c101524 */
[----:B------:R-:W-:Y:S02]  /*9570*/  F2FP.F16.F32.PACK_AB R108, RZ, R108 ;  /* 0x0000006cff6c723e */ /* 0x000fe400000000ff */
[C---:B------:R-:W-:Y:S01]  /*9580*/  ISETP.GT.AND P2, PT, R3.reuse, 0x8, P1 ;  /* 0x000000080300780c */ /* 0x040fe20000f44270 */
[----:B------:R-:W-:Y:S01]  /*9590*/  @P3 STG.E.U16 desc[UR36][R6.64+0x142], R107 ;  /* 0x0001426b06003986 */ /* 0x000fe2000c101524 */
[----:B------:R-:W-:Y:S02]  /*95a0*/  ISETP.GT.AND P1, PT, R0, 0xb0, PT ;  /* 0x000000b00000780c */ /* 0x000fe40003f24270 */
[----:B------:R-:W-:Y:S01]  /*95b0*/  F2FP.F16.F32.PACK_AB R109, RZ, R109 ;  /* 0x0000006dff6d723e */ /* 0x000fe200000000ff */
[----:B------:R-:W-:Y:S01]  /*95c0*/  @P4 STG.E.U16 desc[UR36][R4.64+0x150], R108 ;  /* 0x0001506c04004986 */ /* 0x000fe2000c101524 */
[----:B------:R-:W-:-:S02]  /*95d0*/  ISETP.GT.AND P3, PT, R3, 0x8, P0 ;  /* 0x000000080300780c */ /* 0x000fc40000764270 */
[----:B------:R-:W-:Y:S01]  /*95e0*/  ISETP.GT.AND P0, PT, R0, 0xb1, PT ;  /* 0x000000b10000780c */ /* 0x000fe20003f04270 */
[----:B------:R-:W-:Y:S01]  /*95f0*/  @P5 STG.E.U16 desc[UR36][R4.64+0x152], R109 ;  /* 0x0001526d04005986 */ /* 0x000fe2000c101524 */
[C---:B------:R-:W-:Y:S02]  /*9600*/  ISETP.GT.AND P4, PT, R3.reuse, RZ, P1 ;  /* 0x000000ff0300720c */ /* 0x040fe40000f84270 */
[----:B------:R-:W-:Y:S02]  /*9610*/  F2FP.F16.F32.PACK_AB R110, RZ, R110 ;  /* 0x0000006eff6e723e */ /* 0x000fe400000000ff */
[----:B------:R-:W-:Y:S02]  /*9620*/  ISETP.GT.AND P5, PT, R3, RZ, P0 ;  /* 0x000000ff0300720c */ /* 0x000fe400007a4270 */
[----:B------:R-:W-:Y:S01]  /*9630*/  F2FP.F16.F32.PACK_AB R111, RZ, R111 ;  /* 0x0000006fff6f723e */ /* 0x000fe200000000ff */
[----:B------:R-:W-:Y:S01]  /*9640*/  @P2 STG.E.U16 desc[UR36][R6.64+0x150], R110 ;  /* 0x0001506e06002986 */ /* 0x000fe2000c101524 */
[----:B------:R-:W-:-:S02]  /*9650*/  F2FP.F16.F32.PACK_AB R112, RZ, R112 ;  /* 0x00000070ff70723e */ /* 0x000fc400000000ff */
[C---:B------:R-:W-:Y:S01]  /*9660*/  ISETP.GT.AND P2, PT, R3.reuse, 0x8, P1 ;  /* 0x000000080300780c */ /* 0x040fe20000f44270 */
[----:B------:R-:W-:Y:S01]  /*9670*/  @P3 STG.E.U16 desc[UR36][R6.64+0x152], R111 ;  /* 0x0001526f06003986 */ /* 0x000fe2000c101524 */
[C---:B------:R-:W-:Y:S02]  /*9680*/  ISETP.GT.AND P1, PT, R0.reuse, 0xb8, PT ;  /* 0x000000b80000780c */ /* 0x040fe40003f24270 */
[----:B------:R-:W-:Y:S01]  /*9690*/  F2FP.F16.F32.PACK_AB R113, RZ, R113 ;  /* 0x00000071ff71723e */ /* 0x000fe200000000ff */
[----:B------:R-:W-:Y:S01]  /*96a0*/  @P4 STG.E.U16 desc[UR36][R4.64+0x160], R112 ;  /* 0x0001607004004986 */ /* 0x000fe2000c101524 */
[C---:B------:R-:W-:Y:S02]  /*96b0*/  ISETP.GT.AND P3, PT, R3.reuse, 0x8, P0 ;  /* 0x000000080300780c */ /* 0x040fe40000764270 */
[----:B------:R-:W-:Y:S01]  /*96c0*/  ISETP.GT.AND P0, PT, R0, 0xb9, PT ;  /* 0x000000b90000780c */ /* 0x000fe20003f04270 */
[----:B------:R-:W-:Y:S01]  /*96d0*/  @P5 STG.E.U16 desc[UR36][R4.64+0x162], R113 ;  /* 0x0001627104005986 */ /* 0x000fe2000c101524 */
[----:B------:R-:W-:-:S02]  /*96e0*/  ISETP.GT.AND P4, PT, R3, RZ, P1 ;  /* 0x000000ff0300720c */ /* 0x000fc40000f84270 */
[----:B------:R-:W-:Y:S02]  /*96f0*/  F2FP.F16.F32.PACK_AB R114, RZ, R114 ;  /* 0x00000072ff72723e */ /* 0x000fe400000000ff */
[C---:B------:R-:W-:Y:S02]  /*9700*/  ISETP.GT.AND P5, PT, R3.reuse, RZ, P0 ;  /* 0x000000ff0300720c */ /* 0x040fe400007a4270 */
[----:B------:R-:W-:Y:S01]  /*9710*/  F2FP.F16.F32.PACK_AB R115, RZ, R115 ;  /* 0x00000073ff73723e */ /* 0x000fe200000000ff */
[----:B------:R-:W-:Y:S01]  /*9720*/  @P2 STG.E.U16 desc[UR36][R6.64+0x160], R114 ;  /* 0x0001607206002986 */ /* 0x000fe2000c101524 */
[----:B------:R-:W-:Y:S02]  /*9730*/  F2FP.F16.F32.PACK_AB R116, RZ, R116 ;  /* 0x00000074ff74723e */ /* 0x000fe400000000ff */
        /* <DEDUP_REMOVED lines=65> */
[----:B------:R-:W-:Y:S02]  /*9b50*/  ISETP.GT.AND P5, PT, R3, RZ, P0 ;  /* 0x000000ff0300720c */ /* 0x000fe400007a4270 */
[----:B------:R-:W-:Y:S02]  /*9b60*/  F2FP.F16.F32.PACK_AB R134, RZ, R134 ;  /* 0x00000086ff86723e */ /* 0x000fe400000000ff */
[----:B------:R-:W-:Y:S02]  /*9b70*/  F2FP.F16.F32.PACK_AB R135, RZ, R135 ;  /* 0x00000087ff87723e */ /* 0x000fe400000000ff */
[----:B------:R-:W-:Y:S01]  /*9b80*/  F2FP.F16.F32.PACK_AB R136, RZ, R136 ;  /* 0x00000088ff88723e */ /* 0x000fe200000000ff */
[----:B------:R-:W-:Y:S01]  /*9b90*/  @P2 STG.E.U16 desc[UR36][R6.64+0x1b0], R134 ;  /* 0x0001b08606002986 */ /* 0x000fe2000c101524 */
[----:B------:R-:W-:-:S02]  /*9ba0*/  F2FP.F16.F32.PACK_AB R137, RZ, R137 ;  /* 0x00000089ff89723e */ /* 0x000fc400000000ff */
[C---:B------:R-:W-:Y:S01]  /*9bb0*/  ISETP.GT.AND P1, PT, R3.reuse, 0x8, P1 ;  /* 0x000000080300780c */ /* 0x040fe20000f24270 */
[----:B------:R-:W-:Y:S01]  /*9bc0*/  @P3 STG.E.U16 desc[UR36][R6.64+0x1b2], R135 ;  /* 0x0001b28706003986 */ /* 0x000fe2000c101524 */
[C---:B------:R-:W-:Y:S02]  /*9bd0*/  ISETP.GT.AND P2, PT, R3.reuse, 0x8, P0 ;  /* 0x000000080300780c */ /* 0x040fe40000744270 */
[C---:B------:R-:W-:Y:S01]  /*9be0*/  ISETP.GT.AND P0, PT, R0.reuse, 0xe9, PT ;  /* 0x000000e90000780c */ /* 0x040fe20003f04270 */
[----:B------:R-:W-:Y:S01]  /*9bf0*/  @P4 STG.E.U16 desc[UR36][R4.64+0x1c0], R136 ;  /* 0x0001c08804004986 */ /* 0x000fe2000c101524 */
[----:B------:R-:W-:Y:S02]  /*9c00*/  ISETP.GT.AND P4, PT, R0, 0xe8, PT ;  /* 0x000000e80000780c */ /* 0x000fe40003f84270 */
[----:B------:R-:W-:Y:S01]  /*9c10*/  F2FP.F16.F32.PACK_AB R138, RZ, R138 ;  /* 0x0000008aff8a723e */ /* 0x000fe200000000ff */
[----:B------:R-:W-:Y:S01]  /*9c20*/  @P5 STG.E.U16 desc[UR36][R4.64+0x1c2], R137 ;  /* 0x0001c28904005986 */ /* 0x000fe2000c101524 */
[----:B------:R-:W-:-:S02]  /*9c30*/  ISETP.GT.AND P5, PT, R3, RZ, P4 ;  /* 0x000000ff0300720c */ /* 0x000fc400027a4270 */
[----:B------:R-:W-:Y:S01]  /*9c40*/  F2FP.F16.F32.PACK_AB R139, RZ, R139 ;  /* 0x0000008bff8b723e */ /* 0x000fe200000000ff */
[----:B------:R-:W-:Y:S01]  /*9c50*/  @P1 STG.E.U16 desc[UR36][R6.64+0x1c0], R138 ;  /* 0x0001c08a06001986 */ /* 0x000fe2000c101524 */
[----:B------:R-:W-:Y:S02]  /*9c60*/  F2FP.F16.F32.PACK_AB R140, RZ, R140 ;  /* 0x0000008cff8c723e */ /* 0x000fe400000000ff */
[C---:B------:R-:W-:Y:S01]  /*9c70*/  ISETP.GT.AND P3, PT, R3.reuse, RZ, P0 ;  /* 0x000000ff0300720c */ /* 0x040fe20000764270 */
[----:B------:R-:W-:Y:S01]  /*9c80*/  @P2 STG.E.U16 desc[UR36][R6.64+0x1c2], R139 ;  /* 0x0001c28b06002986 */ /* 0x000fe2000c101524 */
[C---:B------:R-:W-:Y:S02]  /*9c90*/  ISETP.GT.AND P4, PT, R3.reuse, 0x8, P4 ;  /* 0x000000080300780c */ /* 0x040fe40002784270 */
[----:B------:R-:W-:Y:S02]  /*9ca0*/  F2FP.F16.F32.PACK_AB R141, RZ, R141 ;  /* 0x0000008dff8d723e */ /* 0x000fe400000000ff */
[----:B------:R-:W-:Y:S01]  /*9cb0*/  F2FP.F16.F32.PACK_AB R142, RZ, R142 ;  /* 0x0000008eff8e723e */ /* 0x000fe200000000ff */
[----:B------:R-:W-:Y:S01]  /*9cc0*/  @P5 STG.E.U16 desc[UR36][R4.64+0x1d0], R140 ;  /* 0x0001d08c04005986 */ /* 0x000fe2000c101524 */
[----:B------:R-:W-:-:S02]  /*9cd0*/  ISETP.GT.AND P5, PT, R3, 0x8, P0 ;  /* 0x000000080300780c */ /* 0x000fc400007a4270 */
[----:B------:R-:W-:Y:S02]  /*9ce0*/  F2FP.F16.F32.PACK_AB R143, RZ, R143 ;  /* 0x0000008fff8f723e */ /* 0x000fe400000000ff */
[C---:B------:R-:W-:Y:S01]  /*9cf0*/  ISETP.GT.AND P0, PT, R0.reuse, 0xf1, PT ;  /* 0x000000f10000780c */ /* 0x040fe20003f04270 */
[----:B------:R-:W-:Y:S01]  /*9d00*/  @P3 STG.E.U16 desc[UR36][R4.64+0x1d2], R141 ;  /* 0x0001d28d04003986 */ /* 0x000fe2000c101524 */
[----:B------:R-:W-:Y:S02]  /*9d10*/  ISETP.GT.AND P3, PT, R0, 0xf0, PT ;  /* 0x000000f00000780c */ /* 0x000fe40003f64270 */
[----:B------:R-:W-:Y:S01]  /*9d20*/  F2FP.F16.F32.PACK_AB R144, RZ, R144 ;  /* 0x00000090ff90723e */ /* 0x000fe200000000ff */
[----:B------:R-:W-:Y:S01]  /*9d30*/  @P4 STG.E.U16 desc[UR36][R6.64+0x1d0], R142 ;  /* 0x0001d08e06004986 */ /* 0x000fe2000c101524 */
[C---:B------:R-:W-:Y:S02]  /*9d40*/  ISETP.GT.AND P4, PT, R3.reuse, RZ, P3 ;  /* 0x000000ff0300720c */ /* 0x040fe40001f84270 */
[C---:B------:R-:W-:Y:S01]  /*9d50*/  ISETP.GT.AND P3, PT, R3.reuse, 0x8, P3 ;  /* 0x000000080300780c */ /* 0x040fe20001f64270 */
[----:B------:R-:W-:Y:S01]  /*9d60*/  @P5 STG.E.U16 desc[UR36][R6.64+0x1d2], R143 ;  /* 0x0001d28f06005986 */ /* 0x000fe2000c101524 */
[----:B------:R-:W-:-:S02]  /*9d70*/  ISETP.GT.AND P5, PT, R3, RZ, P0 ;  /* 0x000000ff0300720c */ /* 0x000fc400007a4270 */
[----:B------:R-:W-:Y:S02]  /*9d80*/  F2FP.F16.F32.PACK_AB R145, RZ, R145 ;  /* 0x00000091ff91723e */ /* 0x000fe400000000ff */
[C---:B------:R-:W-:Y:S02]  /*9d90*/  ISETP.GT.AND P0, PT, R3.reuse, 0x8, P0 ;  /* 0x000000080300780c */ /* 0x040fe40000704270 */
[C---:B------:R-:W-:Y:S02]  /*9da0*/  ISETP.GT.AND P1, PT, R0.reuse, 0xf9, PT ;  /* 0x000000f90000780c */ /* 0x040fe40003f24270 */
[----:B------:R-:W-:Y:S01]  /*9db0*/  ISETP.GT.AND P2, PT, R0, 0xf8, PT ;  /* 0x000000f80000780c */ /* 0x000fe20003f44270 */
[----:B------:R-:W-:Y:S01]  /*9dc0*/  @P4 STG.E.U16 desc[UR36][R4.64+0x1e0], R144 ;  /* 0x0001e09004004986 */ /* 0x000fe2000c101524 */
[C---:B------:R-:W-:Y:S01]  /*9dd0*/  ISETP.GT.AND P4, PT, R3.reuse, RZ, P1 ;  /* 0x000000ff0300720c */ /* 0x040fe20000f84270 */
[----:B------:R-:W-:Y:S01]  /*9de0*/  @P3 IMAD.MOV.U32 R2, RZ, RZ, R6 ;  /* 0x000000ffff023224 */ /* 0x000fe200078e0006 */
[C---:B------:R-:W-:Y:S01]  /*9df0*/  ISETP.GT.AND P1, PT, R3.reuse, 0x8, P1 ;  /* 0x000000080300780c */ /* 0x040fe20000f24270 */
[----:B------:R-:W-:Y:S01]  /*9e00*/  @P5 STG.E.U16 desc[UR36][R4.64+0x1e2], R145 ;  /* 0x0001e29104005986 */ /* 0x000fe2000c101524 */
[----:B------:R-:W-:-:S02]  /*9e10*/  ISETP.GT.AND P5, PT, R3, RZ, P2 ;  /* 0x000000ff0300720c */ /* 0x000fc400017a4270 */
[----:B------:R-:W-:Y:S01]  /*9e20*/  ISETP.GT.AND P2, PT, R3, 0x8, P2 ;  /* 0x000000080300780c */ /* 0x000fe20001744270 */
[----:B------:R-:W-:Y:S01]  /*9e30*/  @P3 IMAD.MOV.U32 R3, RZ, RZ, R7 ;  /* 0x000000ffff033224 */ /* 0x000fe200078e0007 */
[----:B------:R-:W-:Y:S02]  /*9e40*/  F2FP.F16.F32.PACK_AB R146, RZ, R146 ;  /* 0x00000092ff92723e */ /* 0x000fe400000000ff */
[----:B------:R-:W-:Y:S02]  /*9e50*/  F2FP.F16.F32.PACK_AB R147, RZ, R147 ;  /* 0x00000093ff93723e */ /* 0x000fe400000000ff */
[----:B------:R-:W-:Y:S01]  /*9e60*/  F2FP.F16.F32.PACK_AB R148, RZ, R148 ;  /* 0x00000094ff94723e */ /* 0x000fe200000000ff */
[----:B------:R0:W-:Y:S01]  /*9e70*/  @P3 STG.E.U16 desc[UR36][R2.64+0x1e0], R146 ;  /* 0x0001e09202003986 */ /* 0x0001e2000c101524 */
[----:B------:R-:W-:Y:S02]  /*9e80*/  F2FP.F16.F32.PACK_AB R149, RZ, R149 ;  /* 0x00000095ff95723e */ /* 0x000fe400000000ff */
[----:B------:R-:W-:-:S02]  /*9e90*/  F2FP.F16.F32.PACK_AB R150, RZ, R150 ;  /* 0x00000096ff96723e */ /* 0x000fc400000000ff */
[----:B------:R-:W-:Y:S01]  /*9ea0*/  F2FP.F16.F32.PACK_AB R151, RZ, R151 ;  /* 0x00000097ff97723e */ /* 0x000fe200000000ff */
[----:B0-----:R-:W-:Y:S02]  /*9eb0*/  @P0 IMAD.MOV.U32 R2, RZ, RZ, R6 ;  /* 0x000000ffff020224 */ /* 0x001fe400078e0006 */
[----:B------:R-:W-:-:S05]  /*9ec0*/  @P0 IMAD.MOV.U32 R3, RZ, RZ, R7 ;  /* 0x000000ffff030224 */ /* 0x000fca00078e0007 */
[----:B------:R0:W-:Y:S02]  /*9ed0*/  @P0 STG.E.U16 desc[UR36][R2.64+0x1e2], R147 ;  /* 0x0001e29302000986 */ /* 0x0001e4000c101524 */
[----:B0-----:R-:W-:Y:S02]  /*9ee0*/  @P5 IMAD.MOV.U32 R2, RZ, RZ, R4 ;  /* 0x000000ffff025224 */ /* 0x001fe400078e0004 */
[----:B------:R-:W-:-:S05]  /*9ef0*/  @P5 IMAD.MOV.U32 R3, RZ, RZ, R5 ;  /* 0x000000ffff035224 */ /* 0x000fca00078e0005 */
[----:B------:R0:W-:Y:S04]  /*9f00*/  @P5 STG.E.U16 desc[UR36][R2.64+0x1f0], R148 ;  /* 0x0001f09402005986 */ /* 0x0001e8000c101524 */
[----:B------:R1:W-:Y:S01]  /*9f10*/  @P4 STG.E.U16 desc[UR36][R4.64+0x1f2], R149 ;  /* 0x0001f29504004986 */ /* 0x0003e2000c101524 */
[----:B0-----:R-:W-:Y:S02]  /*9f20*/  @P2 IMAD.MOV.U32 R2, RZ, RZ, R6 ;  /* 0x000000ffff022224 */ /* 0x001fe400078e0006 */
[----:B------:R-:W-:-:S05]  /*9f30*/  @P2 IMAD.MOV.U32 R3, RZ, RZ, R7 ;  /* 0x000000ffff032224 */ /* 0x000fca00078e0007 */
[----:B------:R1:W-:Y:S04]  /*9f40*/  @P2 STG.E.U16 desc[UR36][R2.64+0x1f0], R150 ;  /* 0x0001f09602002986 */ /* 0x0003e8000c101524 */
[----:B------:R1:W-:Y:S02]  /*9f50*/  @P1 STG.E.U16 desc[UR36][R6.64+0x1f2], R151 ;  /* 0x0001f29706001986 */ /* 0x0003e4000c101524 */
.L_x_290:
[----:B------:R-:W-:Y:S05]  /*9f60*/  BSYNC B0 ;  /* 0x0000000000007941 */ /* 0x000fea0003800000 */
.L_x_36:
[----:B01----:R-:W2:Y:S01]  /*9f70*/  LDL.64 R2, [R1] ;  /* 0x0000000001027983 */ /* 0x003ea20000100a00 */
[----:B------:R-:W-:Y:S01]  /*9f80*/  ULDC.64 UR4, c[0x0][0x650] ;  /* 0x0001940000047ab9 */ /* 0x000fe20000000a00 */
[----:B------:R0:W-:Y:S01]  /*9f90*/  SYNCS.ARRIVE.TRANS64.A1T0 RZ, [R162+UR45], RZ ;  /* 0x000000ffa2ff79a7 */ /* 0x0001e2000810002d */
[----:B------:R-:W-:Y:S01]  /*9fa0*/  PRMT R0, RZ, 0x7610, R0 ;  /* 0x00007610ff007816 */ /* 0x000fe20000000000 */
[----:B-----5:R-:W-:Y:S02]  /*9fb0*/  IMAD.MOV.U32 R19, RZ, RZ, -0x1 ;  /* 0xffffffffff137424 */ /* 0x020fe400078e00ff */
[----:B------:R-:W-:Y:S01]  /*9fc0*/  IMAD.MOV.U32 R22, RZ, RZ, -0x1 ;  /* 0xffffffffff167424 */ /* 0x000fe200078e00ff */
[----:B--2---:R-:W-:-:S04]  /*9fd0*/  LEA R18, P0, R2, R18, 0x1 ;  /* 0x0000001202127211 */ /* 0x004fc800078008ff */
[----:B------:R-:W-:Y:S01]  /*9fe0*/  LEA.HI.X R17, R2, R17, R23, 0x1, P0 ;  /* 0x0000001102117211 */ /* 0x000fe200000f0c17 */
[----:B------:R-:W-:Y:S01]  /*9ff0*/  IMAD.MOV.U32 R2, RZ, RZ, -0x1 ;  /* 0xffffffffff027424 */ /* 0x000fe200078e00ff */
[----:B------:R-:W-:-:S04]  /*a000*/  ISETP.GE.U32.AND P0, PT, R18, UR4, PT ;  /* 0x0000000412007c0c */ /* 0x000fc8000bf06070 */
[----:B------:R-:W-:-:S13]  /*a010*/  ISETP.GE.U32.AND.EX P0, PT, R17, UR5, PT, P0 ;  /* 0x0000000511007c0c */ /* 0x000fda000bf06100 */
[----:B0-----:R-:W-:Y:S05]  /*a020*/  @P0 BRA `(.L_x_291) ;  /* 0x0000000400700947 */ /* 0x001fea0003800000 */
[----:B------:R-:W0:Y:S01]  /*a030*/  S2R R10, SR_CTAID.X ;  /* 0x00000000000a7919 */ /* 0x000e220000002500 */
[----:B------:R-:W1:Y:S01]  /*a040*/  LDC.64 R8, c[0x0][0x628] ;  /* 0x00018a00ff087b82 */ /* 0x000e620000000a00 */
[----:B------:R-:W-:Y:S01]  /*a050*/  ULDC UR4, c[0x0][0x150] ;  /* 0x0000540000047ab9 */ /* 0x000fe20000000800 */
[----:B---34-:R-:W-:Y:S01]  /*a060*/  IMAD.MOV.U32 R6, RZ, RZ, R18 ;  /* 0x000000ffff067224 */ /* 0x018fe200078e0012 */
[----:B------:R-:W2:Y:S01]  /*a070*/  S2R R20, SR_CTAID.Y ;  /* 0x0000000000147919 */ /* 0x000ea20000002600 */
[----:B------:R-:W-:-:S04]  /*a080*/  IMAD.MOV.U32 R7, RZ, RZ, R17 ;  /* 0x000000ffff077224 */ /* 0x000fc800078e0011 */
[----:B------:R-:W3:Y:S08]  /*a090*/  LDC R15, c[0x0][0x144] ;  /* 0x00005100ff0f7b82 */ /* 0x000ef00000000800 */
[----:B------:R-:W4:Y:S08]  /*a0a0*/  LDC R0, c[0x0][0x630] ;  /* 0x00018c00ff007b82 */ /* 0x000f300000000800 */
[----:B------:R-:W2:Y:S01]  /*a0b0*/  LDC.64 R12, c[0x0][0x620] ;  /* 0x00018800ff0c7b82 */ /* 0x000ea20000000a00 */
[----:B-1----:R-:W-:-:S04]  /*a0c0*/  ISETP.NE.U32.AND P0, PT, R8, RZ, PT ;  /* 0x000000ff0800720c */ /* 0x002fc80003f05070 */
[----:B------:R-:W-:Y:S02]  /*a0d0*/  ISETP.NE.AND.EX P0, PT, R9, RZ, PT, P0 ;  /* 0x000000ff0900720c */ /* 0x000fe40003f05300 */
[----:B0-----:R-:W-:-:S05]  /*a0e0*/  I2FP.F32.U32 R2, R10 ;  /* 0x0000000a00027245 */ /* 0x001fca0000201000 */
[----:B------:R-:W-:-:S04]  /*a0f0*/  FMUL R2, R2, UR4 ;  /* 0x0000000402027c20 */ /* 0x000fc80008400000 */
[----:B------:R0:W1:Y:S02]  /*a100*/  F2I.U32.TRUNC.NTZ R14, R2 ;  /* 0x00000002000e7305 */ /* 0x000064000020f000 */
[----:B---34-:R-:W-:Y:S05]  /*a110*/  @!P0 BRA `(.L_x_292) ;  /* 0x0000000000288947 */ /* 0x018fea0003800000 */
[----:B------:R-:W3:Y:S02]  /*a120*/  LDC R3, c[0x0][0x634] ;  /* 0x00018d00ff037b82 */ /* 0x000ee40000000800 */
[----:B---3--:R-:W-:-:S05]  /*a130*/  IADD3 R7, P0, R18, R3, RZ ;  /* 0x0000000312077210 */ /* 0x008fca0007f1e0ff */
[----:B------:R-:W-:-:S04]  /*a140*/  IMAD.X R11, RZ, RZ, R17, P0 ;  /* 0x000000ffff0b7224 */ /* 0x000fc800000e0611 */
[----:B0-----:R-:W-:-:S04]  /*a150*/  IMAD.WIDE.U32 R2, R11, R8, RZ ;  /* 0x000000080b027225 */ /* 0x001fc800078e00ff */
[----:B------:R-:W-:-:S04]  /*a160*/  IMAD.WIDE.U32 R4, P0, R7, R9, R2 ;  /* 0x0000000907047225 */ /* 0x000fc80007800002 */
[----:B------:R-:W-:-:S04]  /*a170*/  IMAD.WIDE.U32 R2, R7, R8, RZ ;  /* 0x0000000807027225 */ /* 0x000fc800078e00ff */
[----:B------:R-:W-:Y:S01]  /*a180*/  IMAD.X R7, RZ, RZ, RZ, P0 ;  /* 0x000000ffff077224 */ /* 0x000fe200000e06ff */
[----:B------:R-:W-:Y:S01]  /*a190*/  IADD3 RZ, P0, R3, R4, RZ ;  /* 0x0000000403ff7210 */ /* 0x000fe20007f1e0ff */
[----:B------:R-:W-:-:S04]  /*a1a0*/  IMAD.MOV.U32 R6, RZ, RZ, R5 ;  /* 0x000000ffff067224 */ /* 0x000fc800078e0005 */
[----:B------:R-:W-:-:S08]  /*a1b0*/  IMAD.WIDE.U32.X R6, R11, R9, R6, P0 ;  /* 0x000000090b067225 */ /* 0x000fd000000e0406 */
.L_x_292:
[----:B------:R-:W3:Y:S01]  /*a1c0*/  LDC.64 R26, c[0x0][0x640] ;  /* 0x00019000ff1a7b82 */ /* 0x000ee20000000a00 */
[-C--:B------:R-:W-:Y:S01]  /*a1d0*/  SHF.R.U64 R11, R6, R0.reuse, R7 ;  /* 0x00000000060b7219 */ /* 0x080fe20000001207 */
[----:B------:R-:W-:Y:S01]  /*a1e0*/  IMAD.MOV.U32 R19, RZ, RZ, R17 ;  /* 0x000000ffff137224 */ /* 0x000fe200078e0011 */
[----:B------:R-:W-:Y:S01]  /*a1f0*/  SHF.R.U32.HI R0, RZ, R0, R7 ;  /* 0x00000000ff007219 */ /* 0x000fe20000011607 */
[----:B-1----:R-:W-:Y:S01]  /*a200*/  IMAD.MOV R14, RZ, RZ, -R14 ;  /* 0x000000ffff0e7224 */ /* 0x002fe200078e0a0e */
[----:B------:R-:W-:Y:S01]  /*a210*/  IADD3 R5, P0, RZ, -R11, RZ ;  /* 0x8000000bff057210 */ /* 0x000fe20007f1e0ff */
[----:B------:R-:W-:Y:S01]  /*a220*/  ULDC UR4, c[0x0][0x154] ;  /* 0x0000550000047ab9 */ /* 0x000fe20000000800 */
[----:B------:R-:W-:Y:S01]  /*a230*/  IMAD.MOV.U32 R7, RZ, RZ, 0x1 ;  /* 0x00000001ff077424 */ /* 0x000fe200078e00ff */
[----:B------:R-:W1:Y:S01]  /*a240*/  LDC R4, c[0x0][0x618] ;  /* 0x00018600ff047b82 */ /* 0x000e620000000800 */
[----:B------:R-:W-:Y:S02]  /*a250*/  IMAD R22, R15, R14, R10 ;  /* 0x0000000e0f167224 */ /* 0x000fe400078e020a */
[----:B------:R-:W-:-:S04]  /*a260*/  IMAD.X R3, RZ, RZ, ~R0, P0 ;  /* 0x000000ffff037224 */ /* 0x000fc800000e0e00 */
[-C--:B--2---:R-:W-:Y:S01]  /*a270*/  IMAD R0, R3, R12.reuse, RZ ;  /* 0x0000000c03007224 */ /* 0x084fe200078e02ff */
[----:B------:R-:W2:Y:S01]  /*a280*/  LDC R6, c[0x0][0x608] ;  /* 0x00018200ff067b82 */ /* 0x000ea20000000800 */
[----:B0-----:R-:W-:-:S04]  /*a290*/  IMAD.WIDE.U32 R2, R5, R12, R18 ;  /* 0x0000000c05027225 */ /* 0x001fc800078e0012 */
[----:B------:R-:W-:Y:S01]  /*a2a0*/  IMAD R5, R5, R13, R0 ;  /* 0x0000000d05057224 */ /* 0x000fe200078e0200 */
[----:B------:R-:W-:Y:S02]  /*a2b0*/  I2FP.F32.U32 R0, R20 ;  /* 0x0000001400007245 */ /* 0x000fe40000201000 */
[----:B------:R-:W0:Y:S01]  /*a2c0*/  LDC R24, c[0x0][0x658] ;  /* 0x00019600ff187b82 */ /* 0x000e220000000800 */
[----:B------:R-:W-:Y:S01]  /*a2d0*/  IMAD.IADD R3, R3, 0x1, R5 ;  /* 0x0000000103037824 */ /* 0x000fe200078e0205 */
[----:B---3--:R-:W-:Y:S01]  /*a2e0*/  ISETP.NE.U32.AND P0, PT, R26, RZ, PT ;  /* 0x000000ff1a00720c */ /* 0x008fe20003f05070 */
[----:B------:R-:W-:Y:S01]  /*a2f0*/  FMUL R0, R0, UR4 ;  /* 0x0000000400007c20 */ /* 0x000fe20008400000 */
[----:B------:R-:W-:Y:S02]  /*a300*/  IMAD.MOV.U32 R5, RZ, RZ, -0x1 ;  /* 0xffffffffff057424 */ /* 0x000fe400078e00ff */
[----:B------:R-:W-:Y:S01]  /*a310*/  ISETP.NE.AND.EX P0, PT, R27, RZ, PT, P0 ;  /* 0x000000ff1b00720c */ /* 0x000fe20003f05300 */
[----:B------:R3:W4:Y:S01]  /*a320*/  F2I.U32.TRUNC.NTZ R12, R0 ;  /* 0x00000000000c7305 */ /* 0x000722000020f000 */
[----:B------:R-:W3:Y:S01]  /*a330*/  LDC R15, c[0x0][0x148] ;  /* 0x00005200ff0f7b82 */ /* 0x000ee20000000800 */
[----:B-1----:R-:W-:-:S02]  /*a340*/  SHF.R.U64 R10, R2, R4, R3 ;  /* 0x00000004020a7219 */ /* 0x002fc40000001203 */
[----:B------:R-:W-:-:S05]  /*a350*/  SHF.R.U32.HI R3, RZ, R4, R3 ;  /* 0x00000004ff037219 */ /* 0x000fca0000011603 */
[----:B------:R-:W1:Y:S01]  /*a360*/  LDC R14, c[0x0][0x600] ;  /* 0x00018000ff0e7b82 */ /* 0x000e620000000800 */
[-CC-:B--2---:R-:W-:Y:S02]  /*a370*/  SHF.R.U64 R8, R10, R6.reuse, R3.reuse ;  /* 0x000000060a087219 */ /* 0x184fe40000001203 */
[----:B------:R-:W-:-:S05]  /*a380*/  SHF.R.U32.HI R3, RZ, R6, R3 ;  /* 0x00000006ff037219 */ /* 0x000fca0000011603 */
[----:B------:R-:W2:Y:S01]  /*a390*/  LDC R21, c[0x0][0x648] ;  /* 0x00019200ff157b82 */ /* 0x000ea20000000800 */
[-CC-:B0-----:R-:W-:Y:S02]  /*a3a0*/  SHF.R.U64 R13, R8, R24.reuse, R3.reuse ;  /* 0x00000018080d7219 */ /* 0x181fe40000001203 */
[-C--:B------:R-:W-:Y:S02]  /*a3b0*/  SHF.L.U32 R5, R5, R24.reuse, RZ ;  /* 0x0000001805057219 */ /* 0x080fe400000006ff */
[-C--:B------:R-:W-:Y:S01]  /*a3c0*/  SHF.R.U32.HI R3, RZ, R24.reuse, R3 ;  /* 0x00000018ff037219 */ /* 0x080fe20000011603 */
[----:B------:R-:W-:Y:S01]  /*a3d0*/  IMAD.MOV.U32 R2, RZ, RZ, R13 ;  /* 0x000000ffff027224 */ /* 0x000fe200078e000d */
[----:B------:R-:W-:Y:S01]  /*a3e0*/  SHF.L.U32 R24, R7, R24, RZ ;  /* 0x0000001807187219 */ /* 0x000fe200000006ff */
[----:B------:R-:W0:Y:S01]  /*a3f0*/  LDC R25, c[0x0][0x638] ;  /* 0x00018e00ff197b82 */ /* 0x000e220000000800 */
[----:B------:R-:W-:-:S07]  /*a400*/  LOP3.LUT R19, RZ, R5, RZ, 0x33, !PT ;  /* 0x00000005ff137212 */ /* 0x000fce00078e33ff */
[----:B------:R-:W0:Y:S01]  /*a410*/  LDC R28, c[0x0][0x610] ;  /* 0x00018400ff1c7b82 */ /* 0x000e220000000800 */
[----:B----4-:R-:W-:Y:S05]  /*a420*/  @!P0 BRA `(.L_x_293) ;  /* 0x0000000000288947 */ /* 0x010fea0003800000 */
[----:B---3--:R-:W3:Y:S02]  /*a430*/  LDC R0, c[0x0][0x64c] ;  /* 0x00019300ff007b82 */ /* 0x008ee40000000800 */
[----:B---3--:R-:W-:-:S05]  /*a440*/  IADD3 R7, P0, R13, R0, RZ ;  /* 0x000000000d077210 */ /* 0x008fca0007f1e0ff */
        /* <DEDUP_REMOVED lines=8> */
.L_x_293:
[----:B------:R-:W4:Y:S01]  /*a4d0*/  LDC R4, c[0x0][0x65c] ;  /* 0x00019700ff047b82 */ /* 0x000f220000000800 */
[----:B--23--:R-:W-:Y:S01]  /*a4e0*/  SHF.R.U64 R0, R2, R21, R3 ;  /* 0x0000001502007219 */ /* 0x00cfe20000001203 */
[----:B-1----:R-:W-:Y:S01]  /*a4f0*/  VIADD R3, R14, 0xffffffff ;  /* 0xffffffff0e037836 */ /* 0x002fe20000000000 */
[----:B------:R-:W-:Y:S01]  /*a500*/  LOP3.LUT R19, R8, R19, RZ, 0xc0, !PT ;  /* 0x0000001308137212 */ /* 0x000fe200078ec0ff */
[----:B------:R-:W-:Y:S02]  /*a510*/  IMAD.MOV R12, RZ, RZ, -R12 ;  /* 0x000000ffff0c7224 */ /* 0x000fe400078e0a0c */
[----:B------:R-:W-:Y:S01]  /*a520*/  IMAD.MOV R2, RZ, RZ, -R0 ;  /* 0x000000ffff027224 */ /* 0x000fe200078e0a00 */
[----:B------:R-:W-:Y:S01]  /*a530*/  LOP3.LUT R3, R10, R3, RZ, 0xc0, !PT ;  /* 0x000000030a037212 */ /* 0x000fe200078ec0ff */
[----:B------:R-:W-:Y:S02]  /*a540*/  IMAD R19, R24, R0, R19 ;  /* 0x0000000018137224 */ /* 0x000fe400078e0213 */
[----:B0-----:R-:W-:-:S04]  /*a550*/  IMAD R0, R2, R25, R13 ;  /* 0x0000001902007224 */ /* 0x001fc800078e020d */
[----:B------:R-:W-:Y:S01]  /*a560*/  IMAD R2, R0, R14, R3 ;  /* 0x0000000e00027224 */ /* 0x000fe200078e0203 */
[----:B----4-:R-:W-:Y:S01]  /*a570*/  ISETP.NE.AND P0, PT, R4, 0x1, PT ;  /* 0x000000010400780c */ /* 0x010fe20003f05270 */
[----:B------:R-:W-:-:S05]  /*a580*/  IMAD.MOV.U32 R4, RZ, RZ, 0x1 ;  /* 0x00000001ff047424 */ /* 0x000fca00078e00ff */
[----:B------:R-:W-:-:S07]  /*a590*/  PRMT R0, R4, 0x7610, R0 ;  /* 0x0000761004007816 */ /* 0x000fce0000000000 */
[----:B------:R-:W-:-:S04]  /*a5a0*/  @P0 IMAD R22, R15, R12, R20 ;  /* 0x0000000c0f160224 */ /* 0x000fc800078e0214 */
[----:B------:R-:W-:-:S05]  /*a5b0*/  IMAD R19, R19, R28, R22 ;  /* 0x0000001c13137224 */ /* 0x000fca00078e0216 */
[----:B------:R-:W-:Y:S02]  /*a5c0*/  SEL R22, R2, R19, !P0 ;  /* 0x0000001302167207 */ /* 0x000fe40004000000 */
[----:B------:R-:W-:Y:S01]  /*a5d0*/  SEL R19, R19, R2, !P0 ;  /* 0x0000000213137207 */ /* 0x000fe20004000000 */
[----:B------:R-:W-:-:S07]  /*a5e0*/  IMAD.MOV.U32 R2, RZ, RZ, R11 ;  /* 0x000000ffff027224 */ /* 0x000fce00078e000b */
.L_x_291:
[----:B------:R-:W-:Y:S02]  /*a5f0*/  LOP3.LUT P0, RZ, R0, 0xff, RZ, 0xc0, !PT ;  /* 0x000000ff00ff7812 */ /* 0x000fe4000780c0ff */
[----:B------:R-:W-:-:S11]  /*a600*/  LOP3.LUT R175, R175, 0x1, RZ, 0x3c, !PT ;  /* 0x00000001afaf7812 */ /* 0x000fd600078e3cff */
[----:B------:R-:W-:Y:S05]  /*a610*/  @P0 BRA `(.L_x_294) ;  /* 0xffffff7000240947 */ /* 0x000fea000383ffff */
[----:B------:R-:W-:Y:S05]  /*a620*/  EXIT ;  /* 0x000000000000794d */ /* 0x000fea0003800000 */
.L_x_17:
[----:B------:R-:W-:-:S08]  /*a630*/  ISETP.NE.AND P0, PT, R5, RZ, PT ;  /* 0x000000ff0500720c */ /* 0x000fd00003f05270 */
[----:B0-----:R-:W0:-:S00]  /*a640*/  USETMAXREG.DEALLOC.CTAPOOL 0x28 ;  /* 0x00000028000079c8 */ /* 0x001e0000080e0500 */
[----:B------:R-:W-:Y:S05]  /*a650*/  @P0 EXIT ;  /* 0x000000000000094d */ /* 0x000fea0003800000 */
[----:B0-----:R-:W-:Y:S01]  /*a660*/  LOP3.LUT P0, RZ, R8, 0xff, RZ, 0xc0, !PT ;  /* 0x000000ff08ff7812 */ /* 0x001fe2000780c0ff */
[----:B------:R-:W-:Y:S02]  /*a670*/  IMAD.MOV.U32 R0, RZ, RZ, 0x1 ;  /* 0x00000001ff007424 */ /* 0x000fe400078e00ff */
[----:B------:R-:W-:-:S10]  /*a680*/  IMAD.MOV.U32 R8, RZ, RZ, RZ ;  /* 0x000000ffff087224 */ /* 0x000fd400078e00ff */
[----:B------:R-:W-:Y:S05]  /*a690*/  @!P0 BRA `(.L_x_295) ;  /* 0x0000000c003c8947 */ /* 0x000fea0003800000 */
[----:B------:R-:W0:Y:S01]  /*a6a0*/  S2R R7, SR_CgaCtaId ;  /* 0x0000000000077919 */ /* 0x000e220000008800 */
[----:B------:R-:W-:Y:S01]  /*a6b0*/  LOP3.LUT P0, RZ, R4, 0x1f, RZ, 0xc0, !PT ;  /* 0x0000001f04ff7812 */ /* 0x000fe2000780c0ff */
[----:B------:R-:W-:Y:S01]  /*a6c0*/  ULDC UR5, c[0x0][0x658] ;  /* 0x0001960000057ab9 */ /* 0x000fe20000000800 */
[----:B------:R-:W-:Y:S01]  /*a6d0*/  UMOV UR6, 0xffffffff ;  /* 0xffffffff00067882 */ /* 0x000fe20000000000 */
[----:B------:R-:W-:Y:S01]  /*a6e0*/  BSSY B0, `(.L_x_295) ;  /* 0x00000ca000007945 */ /* 0x000fe20003800000 */
[----:B------:R-:W-:Y:S01]  /*a6f0*/  USHF.L.U32 UR6, UR6, UR5, URZ ;  /* 0x0000000506067299 */ /* 0x000fe2000800063f */
[C---:B------:R-:W-:Y:S01]  /*a700*/  ISETP.NE.AND P2, PT, R3.reuse, RZ, PT ;  /* 0x000000ff0300720c */ /* 0x040fe20003f45270 */
[----:B------:R-:W-:Y:S01]  /*a710*/  IMAD.MOV.U32 R9, RZ, RZ, 0x1 ;  /* 0x00000001ff097424 */ /* 0x000fe200078e00ff */
[----:B------:R-:W-:Y:S01]  /*a720*/  ISETP.NE.OR P0, PT, R3, RZ, !P0 ;  /* 0x000000ff0300720c */ /* 0x000fe20004705670 */
[----:B------:R-:W-:Y:S01]  /*a730*/  IMAD.MOV.U32 R0, RZ, RZ, 0x1 ;  /* 0x00000001ff007424 */ /* 0x000fe200078e00ff */
[----:B------:R-:W-:Y:S01]  /*a740*/  LOP3.LUT R6, R16, 0x2, RZ, 0xfc, !PT ;  /* 0x0000000210067812 */ /* 0x000fe200078efcff */
[----:B------:R-:W-:Y:S01]  /*a750*/  IMAD.MOV.U32 R8, RZ, RZ, RZ ;  /* 0x000000ffff087224 */ /* 0x000fe200078e00ff */
[----:B------:R-:W-:Y:S01]  /*a760*/  ULDC UR4, c[0x0][0x600] ;  /* 0x0001800000047ab9 */ /* 0x000fe20000000800 */
[----:B------:R-:W-:Y:S01]  /*a770*/  UMOV UR7, 0x1 ;  /* 0x0000000100077882 */ /* 0x000fe20000000000 */
[----:B------:R-:W-:-:S02]  /*a780*/  UIADD3 UR19, UR40, 0x1, URZ ;  /* 0x0000000128137890 */ /* 0x000fc4000fffe03f */
[----:B------:R-:W-:Y:S02]  /*a790*/  UIADD3 UR15, UR4, -0x1, URZ ;  /* 0xffffffff040f7890 */ /* 0x000fe4000fffe03f */
[----:B------:R-:W-:Y:S02]  /*a7a0*/  USHF.L.U32 UR17, UR7, UR5, URZ ;  /* 0x0000000507117299 */ /* 0x000fe4000800063f */
[----:B------:R-:W-:Y:S01]  /*a7b0*/  ULOP3.LUT UR16, URZ, UR6, URZ, 0x33, !UPT ;  /* 0x000000063f107292 */ /* 0x000fe2000f8e333f */
[----:B------:R-:W-:Y:S01]  /*a7c0*/  ULDC.64 UR20, c[0x0][0x198] ;  /* 0x0000660000147ab9 */ /* 0x000fe20000000a00 */
[C---:B0-----:R-:W-:Y:S02]  /*a7d0*/  IMAD.SHL.U32 R10, R7.reuse, 0x20, RZ ;  /* 0x00000020070a7824 */ /* 0x041fe400078e00ff */
[----:B------:R-:W-:-:S03]  /*a7e0*/  IMAD.SHL.U32 R7, R7, 0x800, RZ ;  /* 0x0000080007077824 */ /* 0x000fc600078e00ff */
[----:B------:R-:W-:Y:S02]  /*a7f0*/  LOP3.LUT R10, R10, 0xe0, RZ, 0xc0, !PT ;  /* 0x000000e00a0a7812 */ /* 0x000fe400078ec0ff */
[----:B------:R-:W-:-:S07]  /*a800*/  LOP3.LUT R7, R7, 0x3800, RZ, 0xc0, !PT ;  /* 0x0000380007077812 */ /* 0x000fce00078ec0ff */
.L_x_307:
[----:B------:R-:W-:-:S03]  /*a810*/  UMOV UR4, 0xffffffff ;  /* 0xffffffff00047882 */ /* 0x000fc60000000000 */
[----:B------:R-:W-:Y:S05]  /*a820*/  BRA.DIV UR4, `(.L_x_296) ;  /* 0x0000001204107947 */ /* 0x000fea000b800000 */
[----:B------:R-:W-:-:S13]  /*a830*/  ELECT P6, URZ, PT ;  /* 0x00000000003f782f */ /* 0x000fda00038c0000 */
.L_x_321:
[----:B------:R-:W0:Y:S01]  /*a840*/  LDC R3, c[0x0][0x28c] ;  /* 0x0000a300ff037b82 */ /* 0x000e220000000800 */
[----:B------:R-:W-:Y:S01]  /*a850*/  BSSY B1, `(.L_x_297) ;  /* 0x0000039000017945 */ /* 0x000fe20003800000 */
[----:B0-----:R-:W-:-:S13]  /*a860*/  ISETP.LT.OR P6, PT, R3, 0x1, !P6 ;  /* 0x000000010300780c */ /* 0x001fda00077c1670 */
[----:B------:R-:W-:Y:S05]  /*a870*/  @P6 BRA `(.L_x_298) ;  /* 0x0000000000d86947 */ /* 0x000fea0003800000 */
[----:B------:R-:W-:Y:S02]  /*a880*/  IMAD.SHL.U32 R19, R19, 0x40, RZ ;  /* 0x0000004013137824 */ /* 0x000fe400078e00ff */
[----:B------:R-:W-:Y:S02]  /*a890*/  IMAD R22, R22, 0x100, R10 ;  /* 0x0000010016167824 */ /* 0x000fe400078e020a */
[----:B------:R-:W-:Y:S02]  /*a8a0*/  IMAD.MOV.U32 R14, RZ, RZ, RZ ;  /* 0x000000ffff0e7224 */ /* 0x000fe400078e00ff */
[----:B------:R-:W-:Y:S02]  /*a8b0*/  IMAD.U32 R15, RZ, RZ, UR19 ;  /* 0x00000013ff0f7e24 */ /* 0x000fe4000f8e00ff */
[----:B------:R-:W-:Y:S02]  /*a8c0*/  IMAD.MOV.U32 R3, RZ, RZ, R0 ;  /* 0x000000ffff037224 */ /* 0x000fe400078e0000 */
[----:B------:R-:W-:-:S07]  /*a8d0*/  IMAD.MOV.U32 R4, RZ, RZ, R8 ;  /* 0x000000ffff047224 */ /* 0x000fce00078e0008 */
.L_x_302:
[----:B------:R-:W0:Y:S01]  /*a8e0*/  S2R R12, SR_CgaCtaId ;  /* 0x00000000000c7919 */ /* 0x000e220000008800 */
[----:B------:R-:W-:Y:S01]  /*a8f0*/  MOV R5, 0x400 ;  /* 0x0000040000057802 */ /* 0x000fe20000000f00 */
[----:B------:R-:W1:Y:S03]  /*a900*/  @!P2 LDC R11, c[0x0][0x500] ;  /* 0x00014000ff0bab82 */ /* 0x000e660000000800 */
[----:B0-----:R-:W-:Y:S02]  /*a910*/  LEA R13, R12, R5, 0x18 ;  /* 0x000000050c0d7211 */ /* 0x001fe400078ec0ff */
[----:B------:R-:W-:-:S03]  /*a920*/  SHF.L.U32 R5, R3, 0x1f, RZ ;  /* 0x0000001f03057819 */ /* 0x000fc600000006ff */
[----:B------:R-:W-:-:S04]  /*a930*/  IMAD R12, R4, 0x8, R13 ;  /* 0x00000008040c7824 */ /* 0x000fc800078e020d */
[----:B------:R-:W0:Y:S02]  /*a940*/  SYNCS.PHASECHK.TRANS64.TRYWAIT P1, [R12+URZ+0x28], R5 ;  /* 0x000028050c0075a7 */ /* 0x000e24000802017f */
[----:B01----:R-:W-:Y:S05]  /*a950*/  @!P1 BRA `(.L_x_299) ;  /* 0x0000000c00e49947 */ /* 0x003fea0003800000 */
.L_x_322:
[----:B0-----:R-:W-:Y:S01]  /*a960*/  PRMT R5, R6, 0x9910, RZ ;  /* 0x0000991006057816 */ /* 0x001fe200000000ff */
[----:B------:R0:W-:Y:S03]  /*a970*/  @!P2 SYNCS.ARRIVE.TRANS64 RZ, [R12+URZ], R11 ;  /* 0x0000000b0cffa9a7 */ /* 0x0001e6000800003f */
[----:B------:R-:W-:-:S13]  /*a980*/  ISETP.NE.AND P1, PT, R5, 0x2, PT ;  /* 0x000000020500780c */ /* 0x000fda0003f25270 */
[----:B0-----:R-:W-:Y:S05]  /*a990*/  @P1 BRA `(.L_x_300) ;  /* 0x0000000000041947 */ /* 0x001fea0003800000 */
[----:B------:R-:W-:Y:S01]  /*a9a0*/  BPT.TRAP 0x1 ;  /* 0x000000040000795c */ /* 0x000fe20000300000 */
.L_x_300:
[----:B------:R-:W-:Y:S05]  /*a9b0*/  @P0 BRA `(.L_x_301) ;  /* 0x0000000000040947 */ /* 0x000fea0003800000 */
[----:B------:R-:W-:Y:S01]  /*a9c0*/  BPT.TRAP 0x1 ;  /* 0x000000040000795c */ /* 0x000fe20000300000 */
.L_x_301:
[----:B------:R-:W-:Y:S01]  /*a9d0*/  IMAD R5, R4, 0x4000, R7 ;  /* 0x0000400004057824 */ /* 0x000fe200078e0207 */
[----:B------:R-:W-:Y:S01]  /*a9e0*/  R2UR UR9, R12 ;  /* 0x000000000c0972ca */ /* 0x000fe200000e0000 */
[C-C-:B------:R-:W-:Y:S01]  /*a9f0*/  IMAD R11, R4.reuse, 0x2000, R13.reuse ;  /* 0x00002000040b7824 */ /* 0x140fe200078e020d */
[----:B------:R-:W-:Y:S01]  /*aa00*/  UIADD3 UR4, UP0, UR20, 0xf0, URZ ;  /* 0x000000f014047890 */ /* 0x000fe2000ff1e03f */
[----:B------:R-:W-:Y:S01]  /*aa10*/  IMAD R5, R5, 0x2, R13 ;  /* 0x0000000205057824 */ /* 0x000fe200078e020d */
[----:B------:R-:W-:Y:S01]  /*aa20*/  R2UR UR11, R19 ;  /* 0x00000000130b72ca */ /* 0x000fe200000e0000 */
[----:B------:R-:W-:Y:S01]  /*aa30*/  VIADD R15, R15, 0xffffffff ;  /* 0xffffffff0f0f7836 */ /* 0x000fe20000000000 */
[----:B------:R-:W-:Y:S01]  /*aa40*/  R2UR UR5, R11 ;  /* 0x000000000b0572ca */ /* 0x000fe200000e0000 */
[----:B------:R-:W-:Y:S01]  /*aa50*/  UIADD3 UR22, UP1, UR20, 0x1f0, URZ ;  /* 0x000001f014167890 */ /* 0x000fe2000ff3e03f */
[----:B------:R-:W-:Y:S01]  /*aa60*/  R2UR UR8, R5 ;  /* 0x00000000050872ca */ /* 0x000fe200000e0000 */
[----:B------:R-:W-:Y:S01]  /*aa70*/  VIADD R4, R4, 0x1 ;  /* 0x0000000104047836 */ /* 0x000fe20000000000 */
[----:B------:R-:W-:Y:S01]  /*aa80*/  R2UR UR10, R14 ;  /* 0x000000000e0a72ca */ /* 0x000fe200000e0000 */
[----:B------:R-:W-:Y:S01]  /*aa90*/  UIADD3.X UR23, URZ, UR21, URZ, UP1, !UPT ;  /* 0x000000153f177290 */ /* 0x000fe20008ffe43f */
[----:B------:R-:W-:Y:S01]  /*aaa0*/  R2UR UR12, R2 ;  /* 0x00000000020c72ca */ /* 0x000fe200000e0000 */
[----:B------:R-:W-:Y:S01]  /*aab0*/  UMOV UR6, 0x0 ;  /* 0x0000000000067882 */ /* 0x000fe20000000000 */
[----:B------:R-:W-:Y:S01]  /*aac0*/  R2UR UR18, R22 ;  /* 0x00000000161272ca */ /* 0x000fe200000e0000 */
[----:B------:R-:W-:Y:S01]  /*aad0*/  UMOV UR7, 0x10000000 ;  /* 0x1000000000077882 */ /* 0x000fe20000000000 */
[----:B------:R-:W-:Y:S01]  /*aae0*/  ISETP.GT.AND P3, PT, R15, 0x1, PT ;  /* 0x000000010f00780c */ /* 0x000fe20003f64270 */
[----:B------:R-:W-:Y:S01]  /*aaf0*/  UMOV UR24, 0xff0000 ;  /* 0x00ff000000187882 */ /* 0x000fe20000000000 */
[----:B------:R-:W-:Y:S01]  /*ab00*/  ISETP.NE.AND P1, PT, R4, 0x5, PT ;  /* 0x000000050400780c */ /* 0x000fe20003f25270 */
[----:B------:R-:W-:Y:S01]  /*ab10*/  UIADD3 UR13, UR5, 0x180, URZ ;  /* 0x00000180050d7890 */ /* 0x000fe2000fffe03f */
[----:B------:R-:W-:Y:S01]  /*ab20*/  VIADD R14, R14, 0x40 ;  /* 0x000000400e0e7836 */ /* 0x000fe20000000000 */
[----:B------:R-:W-:Y:S01]  /*ab30*/  UIADD3.X UR5, URZ, UR21, URZ, UP0, !UPT ;  /* 0x000000153f057290 */ /* 0x000fe200087fe43f */
[----:B------:R-:W-:Y:S01]  /*ab40*/  SEL R12, RZ, 0x1, P1 ;  /* 0x00000001ff0c7807 */ /* 0x000fe20000800000 */
[----:B------:R-:W-:Y:S01]  /*ab50*/  UIADD3 UR14, UR8, 0xa180, URZ ;  /* 0x0000a180080e7890 */ /* 0x000fe2000fffe03f */
[----:B------:R-:W-:-:S02]  /*ab60*/  SEL R4, R4, RZ, P1 ;  /* 0x000000ff04047207 */ /* 0x000fc40000800000 */
[----:B------:R-:W-:Y:S01]  /*ab70*/  UMOV UR8, UR13 ;  /* 0x0000000d00087c82 */ /* 0x000fe20008000000 */
[----:B------:R-:W-:-:S03]  /*ab80*/  LOP3.LUT R3, R3, R12, RZ, 0x3c, !PT ;  /* 0x0000000c03037212 */ /* 0x000fc600078e3cff */
[----:B------:R0:W-:Y:S02]  /*ab90*/  UTMALDG.3D [UR8], [UR4], desc[UR6] ;  /* 0x00000608040075b4 */ /* 0x0001e40008011000 */
[----:B0-----:R-:W-:Y:S01]  /*aba0*/  UMOV UR8, UR14 ;  /* 0x0000000e00087c82 */ /* 0x001fe20008000000 */
[----:B------:R-:W-:Y:S02]  /*abb0*/  UMOV UR11, UR18 ;  /* 0x00000012000b7c82 */ /* 0x000fe40008000000 */
[----:B------:R0:W-:Y:S02]  /*abc0*/  UTMALDG.3D.MULTICAST [UR8], [UR22], UR24, desc[UR6] ;  /* 0x00000608160073b4 */ /* 0x0001e40008011818 */
[----:B0-----:R-:W-:Y:S05]  /*abd0*/  @P3 BRA `(.L_x_302) ;  /* 0xfffffffc00403947 */ /* 0x001fea000383ffff */
.L_x_298:
[----:B------:R-:W-:Y:S05]  /*abe0*/  BSYNC B1 ;  /* 0x0000000000017941 */ /* 0x000fea0003800000 */
.L_x_297:
[----:B------:R-:W2:Y:S01]  /*abf0*/  LDL.64 R12, [R1] ;  /* 0x00000000010c7983 */ /* 0x000ea20000100a00 */
[----:B------:R-:W-:Y:S01]  /*ac00*/  LOP3.LUT P4, RZ, R9, 0xff, RZ, 0xc0, !PT ;  /* 0x000000ff09ff7812 */ /* 0x000fe2000788c0ff */
[----:B------:R-:W-:Y:S01]  /*ac10*/  VIADD R8, R8, UR40 ;  /* 0x0000002808087c36 */ /* 0x000fe20008000000 */
[----:B------:R-:W-:Y:S01]  /*ac20*/  ULDC.64 UR4, c[0x0][0x650] ;  /* 0x0001940000047ab9 */ /* 0x000fe20000000a00 */
[----:B------:R-:W-:Y:S01]  /*ac30*/  IMAD.U32 R5, RZ, RZ, UR40 ;  /* 0x00000028ff057e24 */ /* 0x000fe2000f8e00ff */
[----:B------:R-:W-:Y:S01]  /*ac40*/  UISETP.GE.U32.AND UP0, UPT, UR40, 0x5, UPT ;  /* 0x000000052800788c */ /* 0x000fe2000bf06070 */
[----:B------:R-:W-:Y:S01]  /*ac50*/  BSSY B1, `(.L_x_303) ;  /* 0x0000070000017945 */ /* 0x000fe20003800000 */
[----:B------:R-:W-:Y:S01]  /*ac60*/  ISETP.GT.U32.AND P1, PT, R8, 0x4, PT ;  /* 0x000000040800780c */ /* 0x000fe20003f24070 */
[----:B------:R-:W-:Y:S01]  /*ac70*/  IMAD.MOV.U32 R19, RZ, RZ, -0x1 ;  /* 0xffffffffff137424 */ /* 0x000fe200078e00ff */
[----:B------:R-:W-:Y:S01]  /*ac80*/  PRMT R9, RZ, 0x7610, R9 ;  /* 0x00007610ff097816 */ /* 0x000fe20000000009 */
[----:B------:R-:W-:Y:S01]  /*ac90*/  IMAD.MOV.U32 R22, RZ, RZ, -0x1 ;  /* 0xffffffffff167424 */ /* 0x000fe200078e00ff */
[----:B------:R-:W-:-:S02]  /*aca0*/  ISETP.LT.U32.AND P1, PT, R5, 0x5, P1 ;  /* 0x000000050500780c */ /* 0x000fc40000f21070 */
[----:B------:R-:W-:Y:S01]  /*acb0*/  PLOP3.LUT P3, PT, PT, PT, UP0, 0x80, 0x0 ;  /* 0x000000000000781c */ /* 0x000fe20003f6f008 */
[----:B------:R-:W0:Y:S01]  /*acc0*/  @P4 S2R R3, SR_CgaCtaId ;  /* 0x0000000000034919 */ /* 0x000e220000008800 */
[----:B------:R-:W-:-:S04]  /*acd0*/  @P4 MOV R2, 0x400 ;  /* 0x0000040000024802 */ /* 0x000fc80000000f00 */
[----:B0-----:R-:W-:Y:S01]  /*ace0*/  @P4 LEA R4, R3, R2, 0x18 ;  /* 0x0000000203044211 */ /* 0x001fe200078ec0ff */
[----:B------:R-:W-:-:S03]  /*acf0*/  IMAD.WIDE.U32 R2, R8, -0x33333333, RZ ;  /* 0xcccccccd08027825 */ /* 0x000fc600078e00ff */
[----:B------:R0:W-:Y:S01]  /*ad00*/  @P4 SYNCS.ARRIVE.TRANS64.A1T0 RZ, [R4+URZ+0x88], RZ ;  /* 0x000088ff04ff49a7 */ /* 0x0001e2000810003f */
[----:B------:R-:W-:Y:S01]  /*ad10*/  IMAD.MOV.U32 R2, RZ, RZ, -0x1 ;  /* 0xffffffffff027424 */ /* 0x000fe200078e00ff */
[----:B------:R-:W-:Y:S02]  /*ad20*/  SHF.R.U32.HI R5, RZ, 0x2, R3 ;  /* 0x00000002ff057819 */ /* 0x000fe40000011603 */
[----:B------:R-:W-:-:S03]  /*ad30*/  SEL R3, RZ, 0x1, !P1 ;  /* 0x00000001ff037807 */ /* 0x000fc60004800000 */
[----:B------:R-:W-:Y:S01]  /*ad40*/  IMAD R8, R5, -0x5, R8 ;  /* 0xfffffffb05087824 */ /* 0x000fe200078e0208 */
[----:B------:R-:W-:Y:S02]  /*ad50*/  LOP3.LUT R0, R0, R3, RZ, 0x3c, !PT ;  /* 0x0000000300007212 */ /* 0x000fe400078e3cff */
[----:B------:R-:W-:Y:S02]  /*ad60*/  PRMT R3, RZ, 0x7610, R3 ;  /* 0x00007610ff037816 */ /* 0x000fe40000000003 */
[----:B------:R-:W-:Y:S02]  /*ad70*/  @P3 LOP3.LUT R0, R0, 0x1, R5, 0x78, !PT ;  /* 0x0000000100003812 */ /* 0x000fe400078e7805 */
[----:B--2---:R-:W-:-:S04]  /*ad80*/  IADD3 R18, P4, R18, R12, RZ ;  /* 0x0000000c12127210 */ /* 0x004fc80007f9e0ff */
[----:B------:R-:W-:Y:S01]  /*ad90*/  ISETP.GE.U32.AND P1, PT, R18, UR4, PT ;  /* 0x0000000412007c0c */ /* 0x000fe2000bf26070 */
[----:B------:R-:W-:-:S05]  /*ada0*/  IMAD.X R17, R17, 0x1, R23, P4 ;  /* 0x0000000111117824 */ /* 0x000fca00020e0617 */
[----:B------:R-:W-:-:S13]  /*adb0*/  ISETP.GE.U32.AND.EX P1, PT, R17, UR5, PT, P1 ;  /* 0x0000000511007c0c */ /* 0x000fda000bf26110 */
[----:B0-----:R-:W-:Y:S05]  /*adc0*/  @P1 BRA `(.L_x_304) ;  /* 0x0000000400601947 */ /* 0x001fea0003800000 */
[----:B------:R-:W0:Y:S01]  /*add0*/  S2R R12, SR_CTAID.X ;  /* 0x00000000000c7919 */ /* 0x000e220000002500 */
[----:B------:R-:W-:Y:S01]  /*ade0*/  ULDC.64 UR4, c[0x0][0x628] ;  /* 0x00018a0000047ab9 */ /* 0x000fe20000000a00 */
[----:B------:R-:W-:Y:S01]  /*adf0*/  ULDC UR7, c[0x0][0x630] ;  /* 0x00018c0000077ab9 */ /* 0x000fe20000000800 */
[----:B------:R-:W-:Y:S01]  /*ae00*/  ISETP.NE.U32.AND P1, PT, RZ, UR4, PT ;  /* 0x00000004ff007c0c */ /* 0x000fe2000bf25070 */
[----:B------:R-:W1:Y:S01]  /*ae10*/  S2R R13, SR_CTAID.Y ;  /* 0x00000000000d7919 */ /* 0x000e620000002600 */
[----:B------:R-:W-:Y:S01]  /*ae20*/  ULDC UR8, c[0x0][0x150] ;  /* 0x0000540000087ab9 */ /* 0x000fe20000000800 */
[----:B------:R-:W-:Y:S01]  /*ae30*/  IMAD.MOV.U32 R2, RZ, RZ, R18 ;  /* 0x000000ffff027224 */ /* 0x000fe200078e0012 */
[----:B------:R-:W-:Y:S01]  /*ae40*/  ISETP.NE.AND.EX P1, PT, RZ, UR5, PT, P1 ;  /* 0x00000005ff007c0c */ /* 0x000fe2000bf25310 */
[----:B------:R-:W-:Y:S01]  /*ae50*/  IMAD.MOV.U32 R3, RZ, RZ, R17 ;  /* 0x000000ffff037224 */ /* 0x000fe200078e0011 */
[----:B0-----:R-:W-:-:S11]  /*ae60*/  I2FP.F32.U32 R14, R12 ;  /* 0x0000000c000e7245 */ /* 0x001fd60000201000 */
[----:B------:R-:W-:Y:S05]  /*ae70*/  @!P1 BRA `(.L_x_305) ;  /* 0x0000000000289947 */ /* 0x000fea0003800000 */
[----:B------:R-:W-:Y:S02]  /*ae80*/  ULDC UR6, c[0x0][0x634] ;  /* 0x00018d0000067ab9 */ /* 0x000fe40000000800 */
[----:B------:R-:W-:-:S05]  /*ae90*/  IADD3 R3, P1, R18, UR6, RZ ;  /* 0x0000000612037c10 */ /* 0x000fca000ff3e0ff */
[----:B------:R-:W-:-:S04]  /*aea0*/  IMAD.X R11, RZ, RZ, R17, P1 ;  /* 0x000000ffff0b7224 */ /* 0x000fc800008e0611 */
[----:B------:R-:W-:-:S04]  /*aeb0*/  IMAD.WIDE.U32 R4, R11, UR4, RZ ;  /* 0x000000040b047c25 */ /* 0x000fc8000f8e00ff */
[----:B------:R-:W-:-:S04]  /*aec0*/  IMAD.WIDE.U32 R4, P1, R3, UR5, R4 ;  /* 0x0000000503047c25 */ /* 0x000fc8000f820004 */
[----:B------:R-:W-:-:S04]  /*aed0*/  IMAD.WIDE.U32 R2, R3, UR4, RZ ;  /* 0x0000000403027c25 */ /* 0x000fc8000f8e00ff */
[----:B------:R-:W-:Y:S01]  /*aee0*/  IMAD.MOV.U32 R2, RZ, RZ, R5 ;  /* 0x000000ffff027224 */ /* 0x000fe200078e0005 */
[----:B------:R-:W-:Y:S01]  /*aef0*/  IADD3 RZ, P3, R3, R4, RZ ;  /* 0x0000000403ff7210 */ /* 0x000fe20007f7e0ff */
[----:B------:R-:W-:-:S04]  /*af00*/  IMAD.X R3, RZ, RZ, RZ, P1 ;  /* 0x000000ffff037224 */ /* 0x000fc800008e06ff */
[----:B------:R-:W-:-:S08]  /*af10*/  IMAD.WIDE.U32.X R2, R11, UR5, R2, P3 ;  /* 0x000000050b027c25 */ /* 0x000fd000098e0402 */
.L_x_305:
[----:B------:R-:W0:Y:S01]  /*af20*/  LDC R21, c[0x0][0x65c] ;  /* 0x00019700ff157b82 */ /* 0x000e220000000800 */
[--C-:B------:R-:W-:Y:S01]  /*af30*/  SHF.R.U64 R11, R2, UR7, R3.reuse ;  /* 0x00000007020b7c19 */ /* 0x100fe20008001203 */
[----:B------:R-:W-:Y:S01]  /*af40*/  FMUL R14, R14, UR8 ;  /* 0x000000080e0e7c20 */ /* 0x000fe20008400000 */
[----:B------:R-:W-:Y:S01]  /*af50*/  SHF.R.U32.HI R2, RZ, UR7, R3 ;  /* 0x00000007ff027c19 */ /* 0x000fe20008011603 */
[----:B------:R-:W-:Y:S01]  /*af60*/  ULDC UR6, c[0x0][0x154] ;  /* 0x0000550000067ab9 */ /* 0x000fe20000000800 */
[----:B------:R-:W-:Y:S01]  /*af70*/  IADD3 R15, P1, RZ, -R11, RZ ;  /* 0x8000000bff0f7210 */ /* 0x000fe20007f3e0ff */
[----:B------:R-:W-:Y:S01]  /*af80*/  ULDC.64 UR4, c[0x0][0x620] ;  /* 0x0001880000047ab9 */ /* 0x000fe20000000a00 */
[----:B-1----:R-:W-:Y:S01]  /*af90*/  I2FP.F32.U32 R3, R13 ;  /* 0x0000000d00037245 */ /* 0x002fe20000201000 */
[----:B------:R-:W1:Y:S01]  /*afa0*/  LDC R19, c[0x0][0x144] ;  /* 0x00005100ff137b82 */ /* 0x000e620000000800 */
[----:B------:R-:W2:Y:S01]  /*afb0*/  F2I.U32.TRUNC.NTZ R14, R14 ;  /* 0x0000000e000e7305 */ /* 0x000ea2000020f000 */
[----:B------:R-:W-:-:S02]  /*afc0*/  IMAD.X R2, RZ, RZ, ~R2, P1 ;  /* 0x000000ffff027224 */ /* 0x000fc400008e0e02 */
[----:B------:R-:W-:Y:S01]  /*afd0*/  FMUL R4, R3, UR6 ;  /* 0x0000000603047c20 */ /* 0x000fe20008400000 */
[----:B------:R-:W-:Y:S01]  /*afe0*/  IMAD.MOV.U32 R3, RZ, RZ, R17 ;  /* 0x000000ffff037224 */ /* 0x000fe200078e0011 */
[----:B------:R-:W-:Y:S01]  /*aff0*/  ULDC.64 UR6, c[0x0][0x640] ;  /* 0x0001900000067ab9 */ /* 0x000fe20000000a00 */
[----:B------:R-:W-:Y:S01]  /*b000*/  IMAD R2, R2, UR4, RZ ;  /* 0x0000000402027c24 */ /* 0x000fe2000f8e02ff */
[----:B------:R-:W3:Y:S01]  /*b010*/  LDC R20, c[0x0][0x148] ;  /* 0x00005200ff147b82 */ /* 0x000ee20000000800 */
[----:B------:R-:W-:Y:S01]  /*b020*/  ISETP.NE.U32.AND P1, PT, RZ, UR6, PT ;  /* 0x00000006ff007c0c */ /* 0x000fe2000bf25070 */
[----:B------:R-:W4:Y:S01]  /*b030*/  F2I.U32.TRUNC.NTZ R4, R4 ;  /* 0x0000000400047305 */ /* 0x000f22000020f000 */
[----:B------:R-:W-:Y:S02]  /*b040*/  IMAD R5, R15, UR5, R2 ;  /* 0x000000050f057c24 */ /* 0x000fe4000f8e0202 */
[----:B------:R-:W-:Y:S01]  /*b050*/  IMAD.MOV.U32 R2, RZ, RZ, R18 ;  /* 0x000000ffff027224 */ /* 0x000fe200078e0012 */
[----:B------:R-:W-:-:S02]  /*b060*/  ISETP.NE.AND.EX P1, PT, RZ, UR7, PT, P1 ;  /* 0x00000007ff007c0c */ /* 0x000fc4000bf25310 */
[----:B0-----:R-:W-:Y:S01]  /*b070*/  ISETP.NE.AND P4, PT, R21, 0x1, PT ;  /* 0x000000011500780c */ /* 0x001fe20003f85270 */
[----:B------:R-:W-:Y:S01]  /*b080*/  IMAD.WIDE.U32 R2, R15, UR4, R2 ;  /* 0x000000040f027c25 */ /* 0x000fe2000f8e0002 */
[----:B------:R-:W-:-:S03]  /*b090*/  ULDC UR4, c[0x0][0x618] ;  /* 0x0001860000047ab9 */ /* 0x000fc60000000800 */
[----:B--2---:R-:W-:Y:S02]  /*b0a0*/  IMAD.MOV R14, RZ, RZ, -R14 ;  /* 0x000000ffff0e7224 */ /* 0x004fe400078e0a0e */
[----:B------:R-:W-:Y:S02]  /*b0b0*/  IMAD.IADD R3, R3, 0x1, R5 ;  /* 0x0000000103037824 */ /* 0x000fe400078e0205 */
[----:B-1----:R-:W-:-:S03]  /*b0c0*/  IMAD R12, R19, R14, R12 ;  /* 0x0000000e130c7224 */ /* 0x002fc600078e020c */
[--C-:B------:R-:W-:Y:S01]  /*b0d0*/  SHF.R.U64 R14, R2, UR4, R3.reuse ;  /* 0x00000004020e7c19 */ /* 0x100fe20008001203 */
[----:B----4-:R-:W-:Y:S01]  /*b0e0*/  IMAD.MOV R2, RZ, RZ, -R4 ;  /* 0x000000ffff027224 */ /* 0x010fe200078e0a04 */
[----:B------:R-:W-:Y:S01]  /*b0f0*/  SHF.R.U32.HI R3, RZ, UR4, R3 ;  /* 0x00000004ff037c19 */ /* 0x000fe20008011603 */
[----:B------:R-:W-:Y:S02]  /*b100*/  ULDC UR4, c[0x0][0x608] ;  /* 0x0001820000047ab9 */ /* 0x000fe40000000800 */
[----:B---3--:R-:W-:Y:S01]  /*b110*/  @P4 IMAD R12, R20, R2, R13 ;  /* 0x00000002140c4224 */ /* 0x008fe200078e020d */
[--C-:B------:R-:W-:Y:S02]  /*b120*/  SHF.R.U64 R19, R14, UR4, R3.reuse ;  /* 0x000000040e137c19 */ /* 0x100fe40008001203 */
[----:B------:R-:W-:Y:S01]  /*b130*/  SHF.R.U32.HI R2, RZ, UR4, R3 ;  /* 0x00000004ff027c19 */ /* 0x000fe20008011603 */
[----:B------:R-:W-:-:S03]  /*b140*/  ULDC UR4, c[0x0][0x658] ;  /* 0x0001960000047ab9 */ /* 0x000fc60000000800 */
[--C-:B------:R-:W-:Y:S02]  /*b150*/  SHF.R.U64 R13, R19, UR4, R2.reuse ;  /* 0x00000004130d7c19 */ /* 0x100fe40008001202 */
[----:B------:R-:W-:-:S03]  /*b160*/  SHF.R.U32.HI R2, RZ, UR4, R2 ;  /* 0x00000004ff027c19 */ /* 0x000fc60008011602 */
[----:B------:R-:W-:Y:S02]  /*b170*/  IMAD.MOV.U32 R4, RZ, RZ, R13 ;  /* 0x000000ffff047224 */ /* 0x000fe400078e000d */
[----:B------:R-:W-:Y:S01]  /*b180*/  IMAD.MOV.U32 R3, RZ, RZ, R2 ;  /* 0x000000ffff037224 */ /* 0x000fe200078e0002 */
[----:B------:R-:W-:Y:S06]  /*b190*/  @!P1 BRA `(.L_x_306) ;  /* 0x00000000002c9947 */ /* 0x000fec0003800000 */
        /* <DEDUP_REMOVED lines=9> */
[----:B------:R-:W-:-:S04]  /*b230*/  IMAD.WIDE.U32.X R2, R15, UR7, R2, P3 ;  /* 0x000000070f027c25 */ /* 0x000fc800098e0402 */
[----:B------:R-:W-:-:S07]  /*b240*/  IMAD.MOV.U32 R4, RZ, RZ, R2 ;  /* 0x000000ffff047224 */ /* 0x000fce00078e0002 */
.L_x_306:
[----:B------:R-:W-:Y:S01]  /*b250*/  ULDC UR4, c[0x0][0x648] ;  /* 0x0001920000047ab9 */ /* 0x000fe20000000800 */
[----:B------:R-:W-:Y:S01]  /*b260*/  LOP3.LUT R2, R19, UR16, RZ, 0xc0, !PT ;  /* 0x0000001013027c12 */ /* 0x000fe2000f8ec0ff */
[----:B------:R-:W-:Y:S01]  /*b270*/  ULDC UR5, c[0x0][0x610] ;  /* 0x0001840000057ab9 */ /* 0x000fe20000000800 */
[----:B------:R-:W-:Y:S01]  /*b280*/  SHF.R.U64 R3, R4, UR4, R3 ;  /* 0x0000000404037c19 */ /* 0x000fe20008001203 */
[----:B------:R-:W-:Y:S01]  /*b290*/  ULDC UR4, c[0x0][0x638] ;  /* 0x00018e0000047ab9 */ /* 0x000fe20000000800 */
[----:B------:R-:W-:-:S03]  /*b2a0*/  LOP3.LUT R14, R14, UR15, RZ, 0xc0, !PT ;  /* 0x0000000f0e0e7c12 */ /* 0x000fc6000f8ec0ff */
[----:B------:R-:W-:Y:S02]  /*b2b0*/  IMAD.MOV R4, RZ, RZ, -R3 ;  /* 0x000000ffff047224 */ /* 0x000fe400078e0a03 */
[----:B------:R-:W-:Y:S02]  /*b2c0*/  IMAD R3, R3, UR17, R2 ;  /* 0x0000001103037c24 */ /* 0x000fe4000f8e0202 */
[----:B------:R-:W-:Y:S01]  /*b2d0*/  IMAD R13, R4, UR4, R13 ;  /* 0x00000004040d7c24 */ /* 0x000fe2000f8e020d */
[----:B------:R-:W-:Y:S01]  /*b2e0*/  ULDC UR4, c[0x0][0x600] ;  /* 0x0001800000047ab9 */ /* 0x000fe20000000800 */
[----:B------:R-:W-:Y:S02]  /*b2f0*/  IMAD R12, R3, UR5, R12 ;  /* 0x00000005030c7c24 */ /* 0x000fe4000f8e020c */
[----:B------:R-:W-:Y:S02]  /*b300*/  IMAD R13, R13, UR4, R14 ;  /* 0x000000040d0d7c24 */ /* 0x000fe4000f8e020e */
[----:B------:R-:W-:-:S02]  /*b310*/  IMAD.MOV.U32 R3, RZ, RZ, 0x1 ;  /* 0x00000001ff037424 */ /* 0x000fc400078e00ff */
[----:B------:R-:W-:Y:S01]  /*b320*/  IMAD.MOV.U32 R2, RZ, RZ, R11 ;  /* 0x000000ffff027224 */ /* 0x000fe200078e000b */
[----:B------:R-:W-:Y:S02]  /*b330*/  SEL R22, R13, R12, !P4 ;  /* 0x0000000c0d167207 */ /* 0x000fe40006000000 */
[----:B------:R-:W-:-:S07]  /*b340*/  SEL R19, R12, R13, !P4 ;  /* 0x0000000d0c137207 */ /* 0x000fce0006000000 */
.L_x_304:
[----:B------:R-:W-:Y:S05]  /*b350*/  BSYNC B1 ;  /* 0x0000000000017941 */ /* 0x000fea0003800000 */
.L_x_303:
[----:B------:R-:W-:-:S13]  /*b360*/  LOP3.LUT P1, RZ, R3, 0xff, RZ, 0xc0, !PT ;  /* 0x000000ff03ff7812 */ /* 0x000fda000782c0ff */
[----:B------:R-:W-:Y:S05]  /*b370*/  @P1 BRA `(.L_x_307) ;  /* 0xfffffff400241947 */ /* 0x000fea000383ffff */
[----:B------:R-:W-:Y:S05]  /*b380*/  BSYNC B0 ;  /* 0x0000000000007941 */ /* 0x000fea0003800000 */
.L_x_295:
[----:B------:R-:W-:-:S03]  /*b390*/  UMOV UR4, 0xffffffff ;  /* 0xffffffff00047882 */ /* 0x000fc60000000000 */
[----:B------:R-:W-:Y:S05]  /*b3a0*/  BRA.DIV UR4, `(.L_x_308) ;  /* 0x0000000604647947 */ /* 0x000fea000b800000 */
[----:B------:R-:W-:-:S13]  /*b3b0*/  ELECT P6, URZ, PT ;  /* 0x00000000003f782f */ /* 0x000fda00038c0000 */
.L_x_325:
[----:B------:R-:W-:Y:S04]  /*b3c0*/  BSSY B0, `(.L_x_309) ;  /* 0x0000034000007945 */ /* 0x000fe80003800000 */
[----:B------:R-:W-:Y:S05]  /*b3d0*/  @!P6 BRA `(.L_x_310) ;  /* 0x0000000000c8e947 */ /* 0x000fea0003800000 */
[----:B------:R-:W-:-:S04]  /*b3e0*/  LOP3.LUT R16, R16, 0x2, RZ, 0xfc, !PT ;  /* 0x0000000210107812 */ /* 0x000fc800078efcff */
[----:B------:R-:W-:-:S13]  /*b3f0*/  ISETP.NE.AND P0, PT, R16, 0x3, PT ;  /* 0x000000031000780c */ /* 0x000fda0003f05270 */
[----:B------:R-:W-:Y:S05]  /*b400*/  @!P0 BRA `(.L_x_311) ;  /* 0x0000000000048947 */ /* 0x000fea0003800000 */
[----:B------:R-:W-:Y:S01]  /*b410*/  BPT.TRAP 0x1 ;  /* 0x000000040000795c */ /* 0x000fe20000300000 */
.L_x_311:
[----:B------:R-:W0:Y:S01]  /*b420*/  S2R R3, SR_CgaCtaId ;  /* 0x0000000000037919 */ /* 0x000e220000008800 */
[----:B------:R-:W-:-:S04]  /*b430*/  MOV R2, 0x400 ;  /* 0x0000040000027802 */ /* 0x000fc80000000f00 */
[----:B0-----:R-:W-:Y:S02]  /*b440*/  LEA R3, R3, R2, 0x18 ;  /* 0x0000000203037211 */ /* 0x001fe400078ec0ff */
[----:B------:R-:W-:-:S03]  /*b450*/  SHF.L.U32 R2, R0, 0x1f, RZ ;  /* 0x0000001f00027819 */ /* 0x000fc600000006ff */
[----:B------:R-:W-:-:S04]  /*b460*/  VIADD R3, R3, 0x28 ;  /* 0x0000002803037836 */ /* 0x000fc80000000000 */
[C---:B------:R-:W-:Y:S02]  /*b470*/  IMAD R7, R8.reuse, 0x8, R3 ;  /* 0x0000000808077824 */ /* 0x040fe400078e0203 */
[----:B------:R-:W-:Y:S02]  /*b480*/  VIADD R8, R8, 0x1 ;  /* 0x0000000108087836 */ /* 0x000fe40000000000 */
[----:B------:R-:W0:Y:S03]  /*b490*/  SYNCS.PHASECHK.TRANS64.TRYWAIT P0, [R7+URZ], R2 ;  /* 0x00000002070075a7 */ /* 0x000e26000800017f */
[----:B------:R-:W-:-:S04]  /*b4a0*/  ISETP.NE.AND P1, PT, R8, 0x5, PT ;  /* 0x000000050800780c */ /* 0x000fc80003f25270 */
[----:B------:R-:W-:Y:S02]  /*b4b0*/  SEL R5, RZ, 0x1, P1 ;  /* 0x00000001ff057807 */ /* 0x000fe40000800000 */
[----:B------:R-:W-:Y:S02]  /*b4c0*/  SEL R8, R8, RZ, P1 ;  /* 0x000000ff08087207 */ /* 0x000fe40000800000 */
[----:B------:R-:W-:-:S03]  /*b4d0*/  LOP3.LUT R5, R0, R5, RZ, 0x3c, !PT ;  /* 0x0000000500057212 */ /* 0x000fc600078e3cff */
[----:B------:R-:W-:Y:S01]  /*b4e0*/  IMAD R9, R8, 0x8, R3 ;  /* 0x0000000808097824 */ /* 0x000fe200078e0203 */
[----:B------:R-:W-:Y:S01]  /*b4f0*/  SHF.L.U32 R4, R5, 0x1f, RZ ;  /* 0x0000001f05047819 */ /* 0x000fe200000006ff */
[----:B0-----:R-:W-:Y:S06]  /*b500*/  @!P0 BRA `(.L_x_312) ;  /* 0x00000004002c8947 */ /* 0x001fec0003800000 */
.L_x_326:
[----:B------:R-:W1:Y:S01]  /*b510*/  SYNCS.PHASECHK.TRANS64.TRYWAIT P0, [R9+URZ], R4 ;  /* 0x00000004090075a7 */ /* 0x000e62000800017f */
[----:B------:R-:W-:-:S05]  /*b520*/  VIADD R0, R8, 0x1 ;  /* 0x0000000108007836 */ /* 0x000fca0000000000 */
[----:B------:R-:W-:-:S04]  /*b530*/  ISETP.NE.AND P1, PT, R0, 0x5, PT ;  /* 0x000000050000780c */ /* 0x000fc80003f25270 */
[----:B0-----:R-:W-:Y:S02]  /*b540*/  SEL R2, RZ, 0x1, P1 ;  /* 0x00000001ff027807 */ /* 0x001fe40000800000 */
[----:B------:R-:W-:Y:S02]  /*b550*/  SEL R0, R0, RZ, P1 ;  /* 0x000000ff00007207 */ /* 0x000fe40000800000 */
[----:B------:R-:W-:-:S03]  /*b560*/  LOP3.LUT R7, R5, R2, RZ, 0x3c, !PT ;  /* 0x0000000205077212 */ /* 0x000fc600078e3cff */
[----:B------:R-:W-:Y:S01]  /*b570*/  IMAD R6, R0, 0x8, R3 ;  /* 0x0000000800067824 */ /* 0x000fe200078e0203 */
[----:B------:R-:W-:Y:S01]  /*b580*/  SHF.L.U32 R5, R7, 0x1f, RZ ;  /* 0x0000001f07057819 */ /* 0x000fe200000006ff */
[----:B-1----:R-:W-:Y:S06]  /*b590*/  @!P0 BRA `(.L_x_313) ;  /* 0x00000004001c8947 */ /* 0x002fec0003800000 */
.L_x_327:
[----:B------:R-:W1:Y:S01]  /*b5a0*/  SYNCS.PHASECHK.TRANS64.TRYWAIT P0, [R6+URZ], R5 ;  /* 0x00000005060075a7 */ /* 0x000e62000800017f */
[----:B------:R-:W-:-:S05]  /*b5b0*/  VIADD R0, R0, 0x1 ;  /* 0x0000000100007836 */ /* 0x000fca0000000000 */
[----:B------:R-:W-:-:S04]  /*b5c0*/  ISETP.NE.AND P1, PT, R0, 0x5, PT ;  /* 0x000000050000780c */ /* 0x000fc80003f25270 */
[----:B------:R-:W-:Y:S02]  /*b5d0*/  SEL R2, RZ, 0x1, P1 ;  /* 0x00000001ff027807 */ /* 0x000fe40000800000 */
[----:B------:R-:W-:Y:S02]  /*b5e0*/  SEL R0, R0, RZ, P1 ;  /* 0x000000ff00007207 */ /* 0x000fe40000800000 */
[----:B------:R-:W-:-:S03]  /*b5f0*/  LOP3.LUT R7, R7, R2, RZ, 0x3c, !PT ;  /* 0x0000000207077212 */ /* 0x000fc600078e3cff */
[----:B0-----:R-:W-:Y:S01]  /*b600*/  IMAD R9, R0, 0x8, R3 ;  /* 0x0000000800097824 */ /* 0x001fe200078e0203 */
[----:B------:R-:W-:Y:S01]  /*b610*/  SHF.L.U32 R4, R7, 0x1f, RZ ;  /* 0x0000001f07047819 */ /* 0x000fe200000006ff */
[----:B-1----:R-:W-:Y:S06]  /*b620*/  @!P0 BRA `(.L_x_314) ;  /* 0x00000004000c8947 */ /* 0x002fec0003800000 */
.L_x_328:
[----:B------:R-:W1:Y:S01]  /*b630*/  SYNCS.PHASECHK.TRANS64.TRYWAIT P0, [R9+URZ], R4 ;  /* 0x00000004090075a7 */ /* 0x000e62000800017f */
[----:B------:R-:W-:-:S05]  /*b640*/  VIADD R0, R0, 0x1 ;  /* 0x0000000100007836 */ /* 0x000fca0000000000 */
[----:B------:R-:W-:-:S04]  /*b650*/  ISETP.NE.AND P1, PT, R0, 0x5, PT ;  /* 0x000000050000780c */ /* 0x000fc80003f25270 */
[----:B------:R-:W-:Y:S02]  /*b660*/  SEL R2, RZ, 0x1, P1 ;  /* 0x00000001ff027807 */ /* 0x000fe40000800000 */
[----:B------:R-:W-:Y:S02]  /*b670*/  SEL R0, R0, RZ, P1 ;  /* 0x000000ff00007207 */ /* 0x000fe40000800000 */
[----:B------:R-:W-:Y:S01]  /*b680*/  LOP3.LUT R2, R7, R2, RZ, 0x3c, !PT ;  /* 0x0000000207027212 */ /* 0x000fe200078e3cff */
[----:B-1----:R-:W-:Y:S06]  /*b690*/  @!P0 BRA `(.L_x_315) ;  /* 0x0000000400048947 */ /* 0x002fec0003800000 */
.L_x_329:
[----:B------:R-:W-:Y:S01]  /*b6a0*/  IMAD R3, R0, 0x8, R3 ;  /* 0x0000000800037824 */ /* 0x000fe200078e0203 */
[----:B------:R-:W-:-:S07]  /*b6b0*/  SHF.L.U32 R0, R2, 0x1f, RZ ;  /* 0x0000001f02007819 */ /* 0x000fce00000006ff */
.L_x_316:
[----:B--2---:R2:W3:Y:S02]  /*b6c0*/  SYNCS.PHASECHK.TRANS64.TRYWAIT P0, [R3+URZ], R0 ;  /* 0x00000000030075a7 */ /* 0x0044e4000800017f */
[----:B---3--:R-:W-:Y:S05]  /*b6d0*/  @!P0 NANOSLEEP.SYNCS 0x989680 ;  /* 0x009896800000895d */ /* 0x008fea0003900000 */
[----:B------:R-:W3:Y:S02]  /*b6e0*/  @!P0 SYNCS.PHASECHK.TRANS64 P0, [R3+URZ], R0 ;  /* 0x00000000030085a7 */ /* 0x000ee4000800007f */
[----:B---3--:R-:W-:Y:S05]  /*b6f0*/  @!P0 BRA `(.L_x_316) ;  /* 0xfffffffc00f08947 */ /* 0x008fea000383ffff */
.L_x_310:
[----:B------:R-:W-:Y:S05]  /*b700*/  BSYNC B0 ;  /* 0x0000000000007941 */ /* 0x000fea0003800000 */
.L_x_309:
[----:B------:R-:W-:Y:S05]  /*b710*/  EXIT ;  /* 0x000000000000794d */ /* 0x000fea0003800000 */
.L_x_19:
[----:B-1----:R1:W2:Y:S02]  /*b720*/  SYNCS.PHASECHK.TRANS64.TRYWAIT P0, [R161+URZ], R0 ;  /* 0x00000000a10075a7 */ /* 0x0022a4000800017f */
[----:B--2---:R-:W-:Y:S05]  /*b730*/  @!P0 NANOSLEEP.SYNCS 0x989680 ;  /* 0x009896800000895d */ /* 0x004fea0003900000 */
[----:B------:R-:W2:Y:S02]  /*b740*/  @!P0 SYNCS.PHASECHK.TRANS64 P0, [R161+URZ], R0 ;  /* 0x00000000a10085a7 */ /* 0x000ea4000800007f */
[----:B--2---:R-:W-:Y:S05]  /*b750*/  @!P0 BRA `(.L_x_19) ;  /* 0xfffffffc00f08947 */ /* 0x004fea000383ffff */
[----:B------:R-:W-:Y:S05]  /*b760*/  BRA `(.L_x_317) ;  /* 0xffffff5c00e47947 */ /* 0x000fea000383ffff */
.L_x_24:
[----:B--2---:R2:W3:Y:S02]  /*b770*/  SYNCS.PHASECHK.TRANS64.TRYWAIT P1, [R3+URZ], R0 ;  /* 0x00000000030075a7 */ /* 0x0044e4000802017f */
[----:B---3--:R-:W-:Y:S05]  /*b780*/  @!P1 NANOSLEEP.SYNCS 0x989680 ;  /* 0x009896800000995d */ /* 0x008fea0003900000 */
[----:B------:R-:W3:Y:S02]  /*b790*/  @!P1 SYNCS.PHASECHK.TRANS64 P1, [R3+URZ], R0 ;  /* 0x00000000030095a7 */ /* 0x000ee4000802007f */
[----:B---3--:R-:W-:Y:S05]  /*b7a0*/  @!P1 BRA `(.L_x_24) ;  /* 0xfffffffc00f09947 */ /* 0x008fea000383ffff */
[----:B------:R-:W-:Y:S05]  /*b7b0*/  BRA `(.L_x_23) ;  /* 0xffffff6000507947 */ /* 0x000fea000383ffff */
.L_x_29:
[----:B--2---:R-:W-:-:S04]  /*b7c0*/  IMAD.U32 R5, RZ, RZ, UR4 ;  /* 0x00000004ff057e24 */ /* 0x004fc8000f8e00ff */
[----:B------:R2:W3:Y:S03]  /*b7d0*/  SYNCS.PHASECHK.TRANS64.TRYWAIT P1, [R5+URZ], R4 ;  /* 0x00000004050075a7 */ /* 0x0004e6000802017f */
[----:B---3--:R-:W-:Y:S05]  /*b7e0*/  @!P1 NANOSLEEP.SYNCS 0x989680 ;  /* 0x009896800000995d */ /* 0x008fea0003900000 */
[----:B------:R-:W3:Y:S02]  /*b7f0*/  @!P1 SYNCS.PHASECHK.TRANS64 P1, [R5+URZ], R4 ;  /* 0x00000004050095a7 */ /* 0x000ee4000802007f */
[----:B---3--:R-:W-:Y:S05]  /*b800*/  @!P1 BRA `(.L_x_29) ;  /* 0xfffffffc00ec9947 */ /* 0x008fea000383ffff */
[----:B------:R-:W-:Y:S05]  /*b810*/  BRA `(.L_x_28) ;  /* 0xffffff64002c7947 */ /* 0x000fea000383ffff */
.L_x_35:
[----:B-1----:R1:W2:Y:S02]  /*b820*/  SYNCS.PHASECHK.TRANS64.TRYWAIT P0, [R161+URZ+0x10], R0 ;  /* 0x00001000a10075a7 */ /* 0x0022a4000800017f */
[----:B--2---:R-:W-:Y:S05]  /*b830*/  @!P0 NANOSLEEP.SYNCS 0x989680 ;  /* 0x009896800000895d */ /* 0x004fea0003900000 */
[----:B------:R-:W2:Y:S02]  /*b840*/  @!P0 SYNCS.PHASECHK.TRANS64 P0, [R161+URZ+0x10], R0 ;  /* 0x00001000a10085a7 */ /* 0x000ea4000800007f */
[----:B--2---:R-:W-:Y:S05]  /*b850*/  @!P0 BRA `(.L_x_35) ;  /* 0xfffffffc00f08947 */ /* 0x004fea000383ffff */
[----:B------:R-:W-:Y:S05]  /*b860*/  BRA `(.L_x_318) ;  /* 0xffffff6800847947 */ /* 0x000fea000383ffff */
.L_x_296:
[----:B------:R-:W-:Y:S01]  /*b870*/  BSSY B1, `(.L_x_319) ;  /* 0x0000006000017945 */ /* 0x000fe20003800000 */
[----:B------:R-:W-:-:S07]  /*b880*/  IMAD.MOV.U32 R15, RZ, RZ, -0x1 ;  /* 0xffffffffff0f7424 */ /* 0x000fce00078e00ff */
[----:B-----5:R-:W-:Y:S05]  /*b890*/  WARPSYNC.COLLECTIVE R15, `(.L_x_320) ;  /* 0x000000000f0c7348 */ /* 0x020fea0003c00000 */
[----:B------:R-:W-:Y:S02]  /*b8a0*/  ELECT P6, UR62, PT ;  /* 0x00000000003e782f */ /* 0x000fe400038c0000 */
[----:B------:R-:W-:Y:S01]  /*b8b0*/  MOV R14, UR62 ;  /* 0x0000003e000e7c02 */ /* 0x000fe20008000f00 */
[----:B-----5:R-:W-:Y:S10]  /*b8c0*/  ENDCOLLECTIVE ;  /* 0x000000000000791b */ /* 0x020ff40003800000 */
.L_x_320:
[----:B------:R-:W-:Y:S05]  /*b8d0*/  BSYNC B1 ;  /* 0x0000000000017941 */ /* 0x000fea0003800000 */
.L_x_319:
[----:B------:R-:W-:Y:S05]  /*b8e0*/  BRA `(.L_x_321) ;  /* 0xffffffec00d47947 */ /* 0x000fea000383ffff */
.L_x_299:
[----:B0-----:R0:W1:Y:S02]  /*b8f0*/  SYNCS.PHASECHK.TRANS64.TRYWAIT P1, [R12+URZ+0x28], R5 ;  /* 0x000028050c0075a7 */ /* 0x001064000802017f */
[----:B-1----:R-:W-:Y:S05]  /*b900*/  @!P1 NANOSLEEP.SYNCS 0x989680 ;  /* 0x009896800000995d */ /* 0x002fea0003900000 */
[----:B------:R-:W1:Y:S02]  /*b910*/  @!P1 SYNCS.PHASECHK.TRANS64 P1, [R12+URZ+0x28], R5 ;  /* 0x000028050c0095a7 */ /* 0x000e64000802007f */
[----:B-1----:R-:W-:Y:S05]  /*b920*/  @!P1 BRA `(.L_x_299) ;  /* 0xfffffffc00f09947 */ /* 0x002fea000383ffff */
[----:B------:R-:W-:Y:S05]  /*b930*/  BRA `(.L_x_322) ;  /* 0xfffffff000087947 */ /* 0x000fea000383ffff */
.L_x_308:
[----:B------:R-:W-:Y:S01]  /*b940*/  BSSY B0, `(.L_x_323) ;  /* 0x0000006000007945 */ /* 0x000fe20003800000 */
[----:B------:R-:W-:-:S07]  /*b950*/  IMAD.MOV.U32 R15, RZ, RZ, -0x1 ;  /* 0xffffffffff0f7424 */ /* 0x000fce00078e00ff */
[----:B-----5:R-:W-:Y:S05]  /*b960*/  WARPSYNC.COLLECTIVE R15, `(.L_x_324) ;  /* 0x000000000f0c7348 */ /* 0x020fea0003c00000 */
[----:B------:R-:W-:Y:S02]  /*b970*/  ELECT P6, UR62, PT ;  /* 0x00000000003e782f */ /* 0x000fe400038c0000 */
[----:B------:R-:W-:Y:S01]  /*b980*/  MOV R14, UR62 ;  /* 0x0000003e000e7c02 */ /* 0x000fe20008000f00 */
[----:B-----5:R-:W-:Y:S10]  /*b990*/  ENDCOLLECTIVE ;  /* 0x000000000000791b */ /* 0x020ff40003800000 */
.L_x_324:
[----:B------:R-:W-:Y:S05]  /*b9a0*/  BSYNC B0 ;  /* 0x0000000000007941 */ /* 0x000fea0003800000 */
.L_x_323:
[----:B------:R-:W-:Y:S05]  /*b9b0*/  BRA `(.L_x_325) ;  /* 0xfffffff800807947 */ /* 0x000fea000383ffff */
.L_x_312:
[----:B0-----:R0:W1:Y:S02]  /*b9c0*/  SYNCS.PHASECHK.TRANS64.TRYWAIT P0, [R7+URZ], R2 ;  /* 0x00000002070075a7 */ /* 0x001064000800017f */
[----:B-1----:R-:W-:Y:S05]  /*b9d0*/  @!P0 NANOSLEEP.SYNCS 0x989680 ;  /* 0x009896800000895d */ /* 0x002fea0003900000 */
[----:B------:R-:W1:Y:S02]  /*b9e0*/  @!P0 SYNCS.PHASECHK.TRANS64 P0, [R7+URZ], R2 ;  /* 0x00000002070085a7 */ /* 0x000e64000800007f */
[----:B-1----:R-:W-:Y:S05]  /*b9f0*/  @!P0 BRA `(.L_x_312) ;  /* 0xfffffffc00f08947 */ /* 0x002fea000383ffff */
[----:B------:R-:W-:Y:S05]  /*ba00*/  BRA `(.L_x_326) ;  /* 0xfffffff800c07947 */ /* 0x000fea000383ffff */
.L_x_313:
[----:B0-----:R0:W1:Y:S02]  /*ba10*/  SYNCS.PHASECHK.TRANS64.TRYWAIT P0, [R9+URZ], R4 ;  /* 0x00000004090075a7 */ /* 0x001064000800017f */
[----:B-1----:R-:W-:Y:S05]  /*ba20*/  @!P0 NANOSLEEP.SYNCS 0x989680 ;  /* 0x009896800000895d */ /* 0x002fea0003900000 */
[----:B------:R-:W1:Y:S02]  /*ba30*/  @!P0 SYNCS.PHASECHK.TRANS64 P0, [R9+URZ], R4 ;  /* 0x00000004090085a7 */ /* 0x000e64000800007f */
[----:B-1----:R-:W-:Y:S05]  /*ba40*/  @!P0 BRA `(.L_x_313) ;  /* 0xfffffffc00f08947 */ /* 0x002fea000383ffff */
[----:B------:R-:W-:Y:S05]  /*ba50*/  BRA `(.L_x_327) ;  /* 0xfffffff800d07947 */ /* 0x000fea000383ffff */
.L_x_314:
[----:B0-----:R0:W1:Y:S02]  /*ba60*/  SYNCS.PHASECHK.TRANS64.TRYWAIT P0, [R6+URZ], R5 ;  /* 0x00000005060075a7 */ /* 0x001064000800017f */
[----:B-1----:R-:W-:Y:S05]  /*ba70*/  @!P0 NANOSLEEP.SYNCS 0x989680 ;  /* 0x009896800000895d */ /* 0x002fea0003900000 */
[----:B------:R-:W1:Y:S02]  /*ba80*/  @!P0 SYNCS.PHASECHK.TRANS64 P0, [R6+URZ], R5 ;  /* 0x00000005060085a7 */ /* 0x000e64000800007f */
[----:B-1----:R-:W-:Y:S05]  /*ba90*/  @!P0 BRA `(.L_x_314) ;  /* 0xfffffffc00f08947 */ /* 0x002fea000383ffff */
[----:B------:R-:W-:Y:S05]  /*baa0*/  BRA `(.L_x_328) ;  /* 0xfffffff800e07947 */ /* 0x000fea000383ffff */
.L_x_315:
[----:B-1----:R1:W2:Y:S02]  /*bab0*/  SYNCS.PHASECHK.TRANS64.TRYWAIT P0, [R9+URZ], R4 ;  /* 0x00000004090075a7 */ /* 0x0022a4000800017f */
[----:B--2---:R-:W-:Y:S05]  /*bac0*/  @!P0 NANOSLEEP.SYNCS 0x989680 ;  /* 0x009896800000895d */ /* 0x004fea0003900000 */
[----:B------:R-:W2:Y:S02]  /*bad0*/  @!P0 SYNCS.PHASECHK.TRANS64 P0, [R9+URZ], R4 ;  /* 0x00000004090085a7 */ /* 0x000ea4000800007f */
[----:B--2---:R-:W-:Y:S05]  /*bae0*/  @!P0 BRA `(.L_x_315) ;  /* 0xfffffffc00f08947 */ /* 0x004fea000383ffff */
[----:B------:R-:W-:Y:S05]  /*baf0*/  BRA `(.L_x_329) ;  /* 0xfffffff800e87947 */ /* 0x000fea000383ffff */
.L_x_330:
[----:B------:R-:W-:-:S00]  /*bb00*/  BRA `(.L_x_330) ;  /* 0xfffffffc00fc7947 */ /* 0x000fc0000383ffff */
[----:B------:R-:W-:-:S00]  /*bb10*/  NOP ;  /* 0x0000000000007918 */ /* 0x000fc00000000000 */
        /* <DEDUP_REMOVED lines=14> */
.L_x_331:


//--------------------- .nv.global.init           --------------------------
	.section	.nv.global.init,"aw",@progbits
.nv.global.init:
	.type		$str$22,@object
	.size		$str$22,($str$23 - $str$22)
$str$22:
        /*0000*/ 	.byte	0x6b, 0x5f, 0x74, 0x69, 0x6c, 0x65, 0x5f, 0x63, 0x6f, 0x75, 0x6e, 0x74, 0x20, 0x3e, 0x3d, 0x20
        /*0010*/ 	.byte	0x31, 0x00
	.type		$str$23,@object
	.size		$str$23,(__unnamed_1 - $str$23)
$str$23:
        /*0012*/ 	.byte	0x2f, 0x74, 0x6d, 0x70, 0x2f, 0x63, 0x75, 0x74, 0x6c, 0x61, 0x73, 0x73, 0x5f, 0x73, 0x77, 0x65
        /*0022*/ 	.byte	0x65, 0x70, 0x5f, 0x73, 0x72, 0x63, 0x2f, 0x69, 0x6e, 0x63, 0x6c, 0x75, 0x64, 0x65, 0x2f, 0x63
        /*0032*/ 	.byte	0x75, 0x74, 0x6c, 0x61, 0x73, 0x73, 0x2f, 0x67, 0x65, 0x6d, 0x6d, 0x2f, 0x63, 0x6f, 0x6c, 0x6c
        /*0042*/ 	.byte	0x65, 0x63, 0x74, 0x69, 0x76, 0x65, 0x2f, 0x73, 0x6d, 0x39, 0x30, 0x5f, 0x6d, 0x6d, 0x61, 0x5f
        /*0052*/ 	.byte	0x74, 0x6d, 0x61, 0x5f, 0x67, 0x6d, 0x6d, 0x61, 0x5f, 0x73, 0x73, 0x5f, 0x77, 0x61, 0x72, 0x70
        /*0062*/ 	.byte	0x73, 0x70, 0x65, 0x63, 0x69, 0x61, 0x6c, 0x69, 0x7a, 0x65, 0x64, 0x2e, 0x68, 0x70, 0x70, 0x00
	.type		__unnamed_1,@object
	.size		__unnamed_1,(.L_0 - __unnamed_1)
__unnamed_1:
        /*0072*/ 	.byte	0x76, 0x6f, 0x69, 0x64, 0x20, 0x63, 0x75, 0x74, 0x6c, 0x61, 0x73, 0x73, 0x3a, 0x3a, 0x67, 0x65
        /* <DEDUP_REMOVED lines=180> */
        /*0bc2*/ 	.byte	0x5d, 0x00
.L_0:


//--------------------- .nv.shared._ZN7cutlass13device_kernelINS_4gemm6kernel13GemmUniversalIN4cute5tupleIJiiiiEEENS1_10collective13CollectiveMmaINS1_34MainloopSm90TmaGmmaWarpSpecializedILi5ENS5_IJNS4_1CILi8EEENSA_ILi1EEESC_EEENS1_32KernelTmaWarpSpecializedPingpongEEENS5_IJNSA_ILi64EEENSA_ILi256EEESG_EEENS_6half_tENS5_IJlSC_lEEESJ_SK_NS4_8TiledMMAINS4_8MMA_AtomIJNS4_4SM904GMMA26MMA_64x256x16_F32F16F16_SSILNSO_5MajorE0ELSQ_0ELNSO_7ScaleInE1ELSR_1EEEEEENS4_6LayoutINS5_IJSC_SC_SC_EEENS5_IJNSA_ILi0EEESW_SW_EEEEENS5_IJNS4_10UnderscoreESZ_SZ_EEEEENS4_13SM90_TMA_LOADENS4_14ComposedLayoutINS4_7SwizzleILi3ELi4ELi3EEENS4_18smem_ptr_flag_bitsILi16EEENSU_INS5_IJSB_SG_EEENS5_IJSG_SC_EEEEEEEvNS4_8identityENS4_23SM90_TMA_LOAD_MULTICASTES1B_vS1C_EENS_8epilogue10collective6detail29Sm90TmaWarpSpecializedAdapterINS1G_15DefaultEpilogueISJ_SK_SK_NS1F_6thread17LinearCombinationISJ_Li1EffLNS1K_9ScaleType4KindE0ELNS_15FloatRoundStyleE2ESJ_EENS1_15EpilogueDefaultEEEEEvvEEEEvNT_6ParamsE --------------------------
	.section	.nv.shared._ZN7cutlass13device_kernelINS_4gemm6kernel13GemmUniversalIN4cute5tupleIJiiiiEEENS1_10collective13CollectiveMmaINS1_34MainloopSm90TmaGmmaWarpSpecializedILi5ENS5_IJNS4_1CILi8EEENSA_ILi1EEESC_EEENS1_32KernelTmaWarpSpecializedPingpongEEENS5_IJNSA_ILi64EEENSA_ILi256EEESG_EEENS_6half_tENS5_IJlSC_lEEESJ_SK_NS4_8TiledMMAINS4_8MMA_AtomIJNS4_4SM904GMMA26MMA_64x256x16_F32F16F16_SSILNSO_5MajorE0ELSQ_0ELNSO_7ScaleInE1ELSR_1EEEEEENS4_6LayoutINS5_IJSC_SC_SC_EEENS5_IJNSA_ILi0EEESW_SW_EEEEENS5_IJNS4_10UnderscoreESZ_SZ_EEEEENS4_13SM90_TMA_LOADENS4_14ComposedLayoutINS4_7SwizzleILi3ELi4ELi3EEENS4_18smem_ptr_flag_bitsILi16EEENSU_INS5_IJSB_SG_EEENS5_IJSG_SC_EEEEEEEvNS4_8identityENS4_23SM90_TMA_LOAD_MULTICASTES1B_vS1C_EENS_8epilogue10collective6detail29Sm90TmaWarpSpecializedAdapterINS1G_15DefaultEpilogueISJ_SK_SK_NS1F_6thread17LinearCombinationISJ_Li1EffLNS1K_9ScaleType4KindE0ELNS_15FloatRoundStyleE2ESJ_EENS1_15EpilogueDefaultEEEEEvvEEEEvNT_6ParamsE,"aw",@nobits
	.sectionflags	@""
	.align	16
	.zero		1024


//--------------------- .nv.shared.reserved.0     --------------------------
	.section	.nv.shared.reserved.0,"aw",@nobits
	.weak		__nv_reservedSMEM_offset_0_alias
	.size		__nv_reservedSMEM_offset_0_alias, 0, 0
	.other		__nv_reservedSMEM_offset_0_alias,@"STO_CUDA_RESERVED_SHARED STV_DEFAULT"
__nv_reservedSMEM_offset_0_alias:
	.zero		0


//--------------------- .nv.global                --------------------------
	.section	.nv.global,"aw",@nobits
.nv.global:
	.type		_ZN40_INTERNAL_fa312551_4_k_cu_cac52b4d_237984cute1_E,@object
	.size		_ZN40_INTERNAL_fa312551_4_k_cu_cac52b4d_237984cute1_E,(_ZN40_INTERNAL_fa312551_4_k_cu_cac52b4d_237984cuda3std3__45__cpo6cbeginE - _ZN40_INTERNAL_fa312551_4_k_cu_cac52b4d_237984cute1_E)
_ZN40_INTERNAL_fa312551_4_k_cu_cac52b4d_237984cute1_E:
	.zero		1
	.type		_ZN40_INTERNAL_fa312551_4_k_cu_cac52b4d_237984cuda3std3__45__cpo6cbeginE,@object
	.size		_ZN40_INTERNAL_fa312551_4_k_cu_cac52b4d_237984cuda3std3__45__cpo6cbeginE,(_ZN40_INTERNAL_fa312551_4_k_cu_cac52b4d_237984cuda3std3__48in_placeE - _ZN40_INTERNAL_fa312551_4_k_cu_cac52b4d_237984cuda3std3__45__cpo6cbeginE)
_ZN40_INTERNAL_fa312551_4_k_cu_cac52b4d_237984cuda3std3__45__cpo6cbeginE:
	.zero		1
	.type		_ZN40_INTERNAL_fa312551_4_k_cu_cac52b4d_237984cuda3std3__48in_placeE,@object
	.size		_ZN40_INTERNAL_fa312551_4_k_cu_cac52b4d_237984cuda3std3__48in_placeE,(_ZN40_INTERNAL_fa312551_4_k_cu_cac52b4d_237984cuda3std6ranges3__45__cpo9iter_moveE - _ZN40_INTERNAL_fa312551_4_k_cu_cac52b4d_237984cuda3std3__48in_placeE)
_ZN40_INTERNAL_fa312551_4_k_cu_cac52b4d_237984cuda3std3__48in_placeE:
	.zero		1
	.type		_ZN40_INTERNAL_fa312551_4_k_cu_cac52b4d_237984cuda3std6ranges3__45__cpo9iter_moveE,@object
	.size		_ZN40_INTERNAL_fa312551_4_k_cu_cac52b4d_237984cuda3std6ranges3__45__cpo9iter_moveE,(_ZN40_INTERNAL_fa312551_4_k_cu_cac52b4d_237984cuda3std3__45__cpo5beginE - _ZN40_INTERNAL_fa312551_4_k_cu_cac52b4d_237984cuda3std6ranges3__45__cpo9iter_moveE)
_ZN40_INTERNAL_fa312551_4_k_cu_cac52b4d_237984cuda3std6ranges3__45__cpo9iter_moveE:
	.zero		1
	.type		_ZN40_INTERNAL_fa312551_4_k_cu_cac52b4d_237984cuda3std3__45__cpo5beginE,@object
	.size		_ZN40_INTERNAL_fa312551_4_k_cu_cac52b4d_237984cuda3std3__45__cpo5beginE,(_ZN40_INTERNAL_fa312551_4_k_cu_cac52b4d_237984cuda3std3__442_GLOBAL__N__fa312551_4_k_cu_cac52b4d_237986ignoreE - _ZN40_INTERNAL_fa312551_4_k_cu_cac52b4d_237984cuda3std3__45__cpo5beginE)
_ZN40_INTERNAL_fa312551_4_k_cu_cac52b4d_237984cuda3std3__45__cpo5beginE:
	.zero		1
	.type		_ZN40_INTERNAL_fa312551_4_k_cu_cac52b4d_237984cuda3std3__442_GLOBAL__N__fa312551_4_k_cu_cac52b4d_237986ignoreE,@object
	.size		_ZN40_INTERNAL_fa312551_4_k_cu_cac52b4d_237984cuda3std3__442_GLOBAL__N__fa312551_4_k_cu_cac52b4d_237986ignoreE,(_ZN40_INTERNAL_fa312551_4_k_cu_cac52b4d_237984cute7productE - _ZN40_INTERNAL_fa312551_4_k_cu_cac52b4d_237984cuda3std3__442_GLOBAL__N__fa312551_4_k_cu_cac52b4d_237986ignoreE)
_ZN40_INTERNAL_fa312551_4_k_cu_cac52b4d_237984cuda3std3__442_GLOBAL__N__fa312551_4_k_cu_cac52b4d_237986ignoreE:
	.zero		1
	.type		_ZN40_INTERNAL_fa312551_4_k_cu_cac52b4d_237984cute7productE,@object
	.size		_ZN40_INTERNAL_fa312551_4_k_cu_cac52b4d_237984cute7productE,(_ZN40_INTERNAL_fa312551_4_k_cu_cac52b4d_237984cuda3std3__45__cpo3endE - _ZN40_INTERNAL_fa312551_4_k_cu_cac52b4d_237984cute7productE)
_ZN40_INTERNAL_fa312551_4_k_cu_cac52b4d_237984cute7productE:
	.zero		1
	.type		_ZN40_INTERNAL_fa312551_4_k_cu_cac52b4d_237984cuda3std3__45__cpo3endE,@object
	.size		_ZN40_INTERNAL_fa312551_4_k_cu_cac52b4d_237984cuda3std3__45__cpo3endE,(_ZN40_INTERNAL_fa312551_4_k_cu_cac52b4d_237984cuda3std3__419piecewise_constructE - _ZN40_INTERNAL_fa312551_4_k_cu_cac52b4d_237984cuda3std3__45__cpo3endE)
_ZN40_INTERNAL_fa312551_4_k_cu_cac52b4d_237984cuda3std3__45__cpo3endE:
	.zero		1
	.type		_ZN40_INTERNAL_fa312551_4_k_cu_cac52b4d_237984cuda3std3__419piecewise_constructE,@object
	.size		_ZN40_INTERNAL_fa312551_4_k_cu_cac52b4d_237984cuda3std3__419piecewise_constructE,(_ZN40_INTERNAL_fa312551_4_k_cu_cac52b4d_237984cuda3std3__45__cpo4cendE - _ZN40_INTERNAL_fa312551_4_k_cu_cac52b4d_237984cuda3std3__419piecewise_constructE)
_ZN40_INTERNAL_fa312551_4_k_cu_cac52b4d_237984cuda3std3__419piecewise_constructE:
	.zero		1
	.type		_ZN40_INTERNAL_fa312551_4_k_cu_cac52b4d_237984cuda3std3__45__cpo4cendE,@object
	.size		_ZN40_INTERNAL_fa312551_4_k_cu_cac52b4d_237984cuda3std3__45__cpo4cendE,(_ZN40_INTERNAL_fa312551_4_k_cu_cac52b4d_237984cuda3std6ranges3__45__cpo4swapE - _ZN40_INTERNAL_fa312551_4_k_cu_cac52b4d_237984cuda3std3__45__cpo4cendE)
_ZN40_INTERNAL_fa312551_4_k_cu_cac52b4d_237984cuda3std3__45__cpo4cendE:
	.zero		1
	.type		_ZN40_INTERNAL_fa312551_4_k_cu_cac52b4d_237984cuda3std6ranges3__45__cpo4swapE,@object
	.size		_ZN40_INTERNAL_fa312551_4_k_cu_cac52b4d_237984cuda3std6ranges3__45__cpo4swapE,(.L_8 - _ZN40_INTERNAL_fa312551_4_k_cu_cac52b4d_237984cuda3std6ranges3__45__cpo4swapE)
_ZN40_INTERNAL_fa312551_4_k_cu_cac52b4d_237984cuda3std6ranges3__45__cpo4swapE:
	.zero		1
.L_8:


//--------------------- .nv.constant0._ZN7cutlass13device_kernelINS_4gemm6kernel13GemmUniversalIN4cute5tupleIJiiiiEEENS1_10collective13CollectiveMmaINS1_34MainloopSm90TmaGmmaWarpSpecializedILi5ENS5_IJNS4_1CILi8EEENSA_ILi1EEESC_EEENS1_32KernelTmaWarpSpecializedPingpongEEENS5_IJNSA_ILi64EEENSA_ILi256EEESG_EEENS_6half_tENS5_IJlSC_lEEESJ_SK_NS4_8TiledMMAINS4_8MMA_AtomIJNS4_4SM904GMMA26MMA_64x256x16_F32F16F16_SSILNSO_5MajorE0ELSQ_0ELNSO_7ScaleInE1ELSR_1EEEEEENS4_6LayoutINS5_IJSC_SC_SC_EEENS5_IJNSA_ILi0EEESW_SW_EEEEENS5_IJNS4_10UnderscoreESZ_SZ_EEEEENS4_13SM90_TMA_LOADENS4_14ComposedLayoutINS4_7SwizzleILi3ELi4ELi3EEENS4_18smem_ptr_flag_bitsILi16EEENSU_INS5_IJSB_SG_EEENS5_IJSG_SC_EEEEEEEvNS4_8identityENS4_23SM90_TMA_LOAD_MULTICASTES1B_vS1C_EENS_8epilogue10collective6detail29Sm90TmaWarpSpecializedAdapterINS1G_15DefaultEpilogueISJ_SK_SK_NS1F_6thread17LinearCombinationISJ_Li1EffLNS1K_9ScaleType4KindE0ELNS_15FloatRoundStyleE2ESJ_EENS1_15EpilogueDefaultEEEEEvvEEEEvNT_6ParamsE --------------------------
	.section	.nv.constant0._ZN7cutlass13device_kernelINS_4gemm6kernel13GemmUniversalIN4cute5tupleIJiiiiEEENS1_10collective13CollectiveMmaINS1_34MainloopSm90TmaGmmaWarpSpecializedILi5ENS5_IJNS4_1CILi8EEENSA_ILi1EEESC_EEENS1_32KernelTmaWarpSpecializedPingpongEEENS5_IJNSA_ILi64EEENSA_ILi256EEESG_EEENS_6half_tENS5_IJlSC_lEEESJ_SK_NS4_8TiledMMAINS4_8MMA_AtomIJNS4_4SM904GMMA26MMA_64x256x16_F32F16F16_SSILNSO_5MajorE0ELSQ_0ELNSO_7ScaleInE1ELSR_1EEEEEENS4_6LayoutINS5_IJSC_SC_SC_EEENS5_IJNSA_ILi0EEESW_SW_EEEEENS5_IJNS4_10UnderscoreESZ_SZ_EEEEENS4_13SM90_TMA_LOADENS4_14ComposedLayoutINS4_7SwizzleILi3ELi4ELi3EEENS4_18smem_ptr_flag_bitsILi16EEENSU_INS5_IJSB_SG_EEENS5_IJSG_SC_EEEEEEEvNS4_8identityENS4_23SM90_TMA_LOAD_MULTICASTES1B_vS1C_EENS_8epilogue10collective6detail29Sm90TmaWarpSpecializedAdapterINS1G_15DefaultEpilogueISJ_SK_SK_NS1F_6thread17LinearCombinationISJ_Li1EffLNS1K_9ScaleType4KindE0ELNS_15FloatRoundStyleE2ESJ_EENS1_15EpilogueDefaultEEEEEvvEEEEvNT_6ParamsE,"a",@progbits
	.sectionflags	@""
	.align	4
.nv.constant0._ZN7cutlass13device_kernelINS_4gemm6kernel13GemmUniversalIN4cute5tupleIJiiiiEEENS1_10collective13CollectiveMmaINS1_34MainloopSm90TmaGmmaWarpSpecializedILi5ENS5_IJNS4_1CILi8EEENSA_ILi1EEESC_EEENS1_32KernelTmaWarpSpecializedPingpongEEENS5_IJNSA_ILi64EEENSA_ILi256EEESG_EEENS_6half_tENS5_IJlSC_lEEESJ_SK_NS4_8TiledMMAINS4_8MMA_AtomIJNS4_4SM904GMMA26MMA_64x256x16_F32F16F16_SSILNSO_5MajorE0ELSQ_0ELNSO_7ScaleInE1ELSR_1EEEEEENS4_6LayoutINS5_IJSC_SC_SC_EEENS5_IJNSA_ILi0EEESW_SW_EEEEENS5_IJNS4_10UnderscoreESZ_SZ_EEEEENS4_13SM90_TMA_LOADENS4_14ComposedLayoutINS4_7SwizzleILi3ELi4ELi3EEENS4_18smem_ptr_flag_bitsILi16EEENSU_INS5_IJSB_SG_EEENS5_IJSG_SC_EEEEEEEvNS4_8identityENS4_23SM90_TMA_LOAD_MULTICASTES1B_vS1C_EENS_8epilogue10collective6detail29Sm90TmaWarpSpecializedAdapterINS1G_15DefaultEpilogueISJ_SK_SK_NS1F_6thread17LinearCombinationISJ_Li1EffLNS1K_9ScaleType4KindE0ELNS_15FloatRoundStyleE2ESJ_EENS1_15EpilogueDefaultEEEEEvvEEEEvNT_6ParamsE:
	.zero		1664


//--------------------- SYMBOLS --------------------------

	.type		.nv.reservedSmem.offset0,@object
	.size		.nv.reservedSmem.offset0,0x4
	.type		__assertfail,@function
